// auto-generated by cutlass_sweep.gemm — config: {"arch": "sm_90", "cluster_m": 2, "cluster_n": 1, "dtype": "int8", "dtype_b": "int8", "layout": "nt", "stages": 0, "tile_k": 32, "tile_m": 128, "tile_n": 8}
#include "cutlass/cutlass.h"
#include "cutlass/gemm/collective/collective_builder.hpp"
#include "cutlass/gemm/device/gemm_universal_adapter.h"
#include "cutlass/gemm/kernel/gemm_universal.hpp"
#include "cutlass/epilogue/collective/collective_builder.hpp"

using ElemA = int8_t;
using ElemB = int8_t;
using ElemCD = int8_t;
using Acc  = int32_t;
using TileShape    = cute::Shape<cute::_128, cute::_8, cute::_32>;
using ClusterShape = cute::Shape<cute::_2, cute::_1, cute::_1>;

using CollectiveEpilogue = typename cutlass::epilogue::collective::CollectiveBuilder<
    cutlass::arch::Sm90, cutlass::arch::OpClassTensorOp,
    TileShape, ClusterShape,
    cutlass::epilogue::collective::EpilogueTileAuto,
    Acc, Acc,
    ElemCD, cutlass::layout::RowMajor, 128 / cutlass::sizeof_bits<ElemCD>::value,
    ElemCD, cutlass::layout::RowMajor, 128 / cutlass::sizeof_bits<ElemCD>::value,
    cutlass::epilogue::collective::EpilogueScheduleAuto
  >::CollectiveOp;

using CollectiveMainloop = typename cutlass::gemm::collective::CollectiveBuilder<
    cutlass::arch::Sm90, cutlass::arch::OpClassTensorOp,
    ElemA, cutlass::layout::RowMajor, 128 / cutlass::sizeof_bits<ElemA>::value,
    ElemB, cutlass::layout::ColumnMajor, 128 / cutlass::sizeof_bits<ElemB>::value,
    Acc,
    TileShape, ClusterShape,
    cutlass::gemm::collective::StageCountAutoCarveout<static_cast<int>(sizeof(typename CollectiveEpilogue::SharedStorage))>,
    cutlass::gemm::collective::KernelScheduleAuto
  >::CollectiveOp;

using GemmKernel = cutlass::gemm::kernel::GemmUniversal<
    cute::Shape<int,int,int,int>,
    CollectiveMainloop,
    CollectiveEpilogue
>;
using Gemm = cutlass::gemm::device::GemmUniversalAdapter<GemmKernel>;

// Force the device kernel symbol into the cubin without needing a host main.
auto* _anchor = &cutlass::device_kernel<GemmKernel>;


// ===== COMPILED SASS (sm_90a) =====

	.target	sm_90a

	.elftype	@"ET_EXEC"


//--------------------- .note.nv.tkinfo           --------------------------
	.section	.note.nv.tkinfo,"",@"SHT_NOTE"
	.sectionflags	@"SHF_NOTE_NV_TKINFO"
	.tkinfo
        /*0018*/ 	.word	0x00000002
        /*0030*/ 	.string	""
        /*0030*/ 	.string	"ptxas"
        /*0030*/ 	.string	"Cuda compilation tools, release 13.0, V13.0.88"
        /*0030*/ 	.string	"Build cuda_13.0.r13.0/compiler.36424714_0"
        /*0030*/ 	.string	"-arch sm_90a -m 64 "



//--------------------- .note.nv.cuinfo           --------------------------
	.section	.note.nv.cuinfo,"",@"SHT_NOTE"
	.sectionflags	@"SHF_NOTE_NV_CUINFO"
        /*0018*/ 	.short	0x0002
        /*001a*/ 	.short	0x005a
        /*001c*/ 	.short	0x0082
	.zero		2


//--------------------- .nv.info                  --------------------------
	.section	.nv.info,"",@"SHT_CUDA_INFO"
	.align	4


	//----- nvinfo : EIATTR_REGCOUNT
	.align		4
        /*0000*/ 	.byte	0x04, 0x2f
        /*0002*/ 	.short	(.L_15 - .L_14)
	.align		4
.L_14:
        /*0004*/ 	.word	index@(_ZN7cutlass13device_kernelINS_4gemm6kernel13GemmUniversalIN4cute5tupleIJiiiiEEENS1_10collective13CollectiveMmaINS1_34MainloopSm90TmaGmmaWarpSpecializedILi53ENS5_IJNS4_1CILi2EEENSA_ILi1EEESC_EEENS1_35KernelTmaWarpSpecializedCooperativeEEENS5_IJNSA_ILi128EEENSA_ILi8EEENSA_ILi32EEEEEEaNS5_IJlSC_lEEEaSK_NS4_8TiledMMAINS4_8MMA_AtomIJNS4_4SM904GMMA25MMA_64x8x32_S32S8S8_SS_TNEEEENS4_6LayoutISD_NS5_IJSC_NSA_ILi0EEESS_EEEEENS5_IJNS4_10UnderscoreESV_SV_EEEEENS4_13SM90_TMA_LOADENS4_14ComposedLayoutINS4_7SwizzleILi1ELi4ELi3EEENS4_18smem_ptr_flag_bitsILi8EEENSR_INS5_IJSH_SI_EEENS5_IJSI_SC_EEEEEEEvNS4_8identityENS4_23SM90_TMA_LOAD_MULTICASTES17_vS18_EENS_8epilogue10collective6detail29Sm90TmaWarpSpecializedAdapterINS1C_15DefaultEpilogueIaSK_SK_NS1B_6thread17LinearCombinationIaLi1EiiLNS1G_9ScaleType4KindE0ELNS_15FloatRoundStyleE2EaEENS1_15EpilogueDefaultEEEEEvvEEEEvNT_6ParamsE)
        /*0008*/ 	.word	0x000000a8


	//----- nvinfo : EIATTR_FRAME_SIZE
	.align		4
.L_15:
        /*000c*/ 	.byte	0x04, 0x11
        /*000e*/ 	.short	(.L_17 - .L_16)
	.align		4
.L_16:
        /*0010*/ 	.word	index@(_ZN7cutlass13device_kernelINS_4gemm6kernel13GemmUniversalIN4cute5tupleIJiiiiEEENS1_10collective13CollectiveMmaINS1_34MainloopSm90TmaGmmaWarpSpecializedILi53ENS5_IJNS4_1CILi2EEENSA_ILi1EEESC_EEENS1_35KernelTmaWarpSpecializedCooperativeEEENS5_IJNSA_ILi128EEENSA_ILi8EEENSA_ILi32EEEEEEaNS5_IJlSC_lEEEaSK_NS4_8TiledMMAINS4_8MMA_AtomIJNS4_4SM904GMMA25MMA_64x8x32_S32S8S8_SS_TNEEEENS4_6LayoutISD_NS5_IJSC_NSA_ILi0EEESS_EEEEENS5_IJNS4_10UnderscoreESV_SV_EEEEENS4_13SM90_TMA_LOADENS4_14ComposedLayoutINS4_7SwizzleILi1ELi4ELi3EEENS4_18smem_ptr_flag_bitsILi8EEENSR_INS5_IJSH_SI_EEENS5_IJSI_SC_EEEEEEEvNS4_8identityENS4_23SM90_TMA_LOAD_MULTICASTES17_vS18_EENS_8epilogue10collective6detail29Sm90TmaWarpSpecializedAdapterINS1C_15DefaultEpilogueIaSK_SK_NS1B_6thread17LinearCombinationIaLi1EiiLNS1G_9ScaleType4KindE0ELNS_15FloatRoundStyleE2EaEENS1_15EpilogueDefaultEEEEEvvEEEEvNT_6ParamsE)
        /*0014*/ 	.word	0x00000000


	//----- nvinfo : EIATTR_MIN_STACK_SIZE
	.align		4
.L_17:
        /*0018*/ 	.byte	0x04, 0x12
        /*001a*/ 	.short	(.L_19 - .L_18)
	.align		4
.L_18:
        /*001c*/ 	.word	index@(_ZN7cutlass13device_kernelINS_4gemm6kernel13GemmUniversalIN4cute5tupleIJiiiiEEENS1_10collective13CollectiveMmaINS1_34MainloopSm90TmaGmmaWarpSpecializedILi53ENS5_IJNS4_1CILi2EEENSA_ILi1EEESC_EEENS1_35KernelTmaWarpSpecializedCooperativeEEENS5_IJNSA_ILi128EEENSA_ILi8EEENSA_ILi32EEEEEEaNS5_IJlSC_lEEEaSK_NS4_8TiledMMAINS4_8MMA_AtomIJNS4_4SM904GMMA25MMA_64x8x32_S32S8S8_SS_TNEEEENS4_6LayoutISD_NS5_IJSC_NSA_ILi0EEESS_EEEEENS5_IJNS4_10UnderscoreESV_SV_EEEEENS4_13SM90_TMA_LOADENS4_14ComposedLayoutINS4_7SwizzleILi1ELi4ELi3EEENS4_18smem_ptr_flag_bitsILi8EEENSR_INS5_IJSH_SI_EEENS5_IJSI_SC_EEEEEEEvNS4_8identityENS4_23SM90_TMA_LOAD_MULTICASTES17_vS18_EENS_8epilogue10collective6detail29Sm90TmaWarpSpecializedAdapterINS1C_15DefaultEpilogueIaSK_SK_NS1B_6thread17LinearCombinationIaLi1EiiLNS1G_9ScaleType4KindE0ELNS_15FloatRoundStyleE2EaEENS1_15EpilogueDefaultEEEEEvvEEEEvNT_6ParamsE)
        /*0020*/ 	.word	0x00000000
.L_19:


//--------------------- .nv.compat                --------------------------
	.section	.nv.compat,"",@"SHT_CUDA_COMPAT_INFO"
	.align	4
        /*0000*/ 	.byte	0x02, 0x09, 0x01, 0x00, 0x02, 0x02, 0x04, 0x00, 0x02, 0x05, 0x05, 0x00, 0x03, 0x07, 0x01, 0x01
        /*0010*/ 	.byte	0x02, 0x03, 0x01, 0x00, 0x02, 0x06, 0x01, 0x00, 0x04, 0x0b, 0x08, 0x00, 0x00, 0x00, 0x00, 0x00
        /*0020*/ 	.byte	0x00, 0x00, 0x00, 0x00


//--------------------- .nv.info._ZN7cutlass13device_kernelINS_4gemm6kernel13GemmUniversalIN4cute5tupleIJiiiiEEENS1_10collective13CollectiveMmaINS1_34MainloopSm90TmaGmmaWarpSpecializedILi53ENS5_IJNS4_1CILi2EEENSA_ILi1EEESC_EEENS1_35KernelTmaWarpSpecializedCooperativeEEENS5_IJNSA_ILi128EEENSA_ILi8EEENSA_ILi32EEEEEEaNS5_IJlSC_lEEEaSK_NS4_8TiledMMAINS4_8MMA_AtomIJNS4_4SM904GMMA25MMA_64x8x32_S32S8S8_SS_TNEEEENS4_6LayoutISD_NS5_IJSC_NSA_ILi0EEESS_EEEEENS5_IJNS4_10UnderscoreESV_SV_EEEEENS4_13SM90_TMA_LOADENS4_14ComposedLayoutINS4_7SwizzleILi1ELi4ELi3EEENS4_18smem_ptr_flag_bitsILi8EEENSR_INS5_IJSH_SI_EEENS5_IJSI_SC_EEEEEEEvNS4_8identityENS4_23SM90_TMA_LOAD_MULTICASTES17_vS18_EENS_8epilogue10collective6detail29Sm90TmaWarpSpecializedAdapterINS1C_15DefaultEpilogueIaSK_SK_NS1B_6thread17LinearCombinationIaLi1EiiLNS1G_9ScaleType4KindE0ELNS_15FloatRoundStyleE2EaEENS1_15EpilogueDefaultEEEEEvvEEEEvNT_6ParamsE --------------------------
	.section	.nv.info._ZN7cutlass13device_kernelINS_4gemm6kernel13GemmUniversalIN4cute5tupleIJiiiiEEENS1_10collective13CollectiveMmaINS1_34MainloopSm90TmaGmmaWarpSpecializedILi53ENS5_IJNS4_1CILi2EEENSA_ILi1EEESC_EEENS1_35KernelTmaWarpSpecializedCooperativeEEENS5_IJNSA_ILi128EEENSA_ILi8EEENSA_ILi32EEEEEEaNS5_IJlSC_lEEEaSK_NS4_8TiledMMAINS4_8MMA_AtomIJNS4_4SM904GMMA25MMA_64x8x32_S32S8S8_SS_TNEEEENS4_6LayoutISD_NS5_IJSC_NSA_ILi0EEESS_EEEEENS5_IJNS4_10UnderscoreESV_SV_EEEEENS4_13SM90_TMA_LOADENS4_14ComposedLayoutINS4_7SwizzleILi1ELi4ELi3EEENS4_18smem_ptr_flag_bitsILi8EEENSR_INS5_IJSH_SI_EEENS5_IJSI_SC_EEEEEEEvNS4_8identityENS4_23SM90_TMA_LOAD_MULTICASTES17_vS18_EENS_8epilogue10collective6detail29Sm90TmaWarpSpecializedAdapterINS1C_15DefaultEpilogueIaSK_SK_NS1B_6thread17LinearCombinationIaLi1EiiLNS1G_9ScaleType4KindE0ELNS_15FloatRoundStyleE2EaEENS1_15EpilogueDefaultEEEEEvvEEEEvNT_6ParamsE,"",@"SHT_CUDA_INFO"
	.sectionflags	@""
	.align	4


	//----- nvinfo : EIATTR_CUDA_API_VERSION
	.align		4
        /*0000*/ 	.byte	0x04, 0x37
        /*0002*/ 	.short	(.L_21 - .L_20)
.L_20:
        /*0004*/ 	.word	0x00000082


	//----- nvinfo : EIATTR_KPARAM_INFO
	.align		4
.L_21:
        /*0008*/ 	.byte	0x04, 0x17
        /*000a*/ 	.short	(.L_23 - .L_22)
.L_22:
        /*000c*/ 	.word	0x00000000
        /*0010*/ 	.short	0x0000
        /*0012*/ 	.short	0x0070
        /*0014*/ 	.byte	0x00, 0xf0, 0x01, 0x10


	//----- nvinfo : EIATTR_SPARSE_MMA_MASK
	.align		4
.L_23:
        /*0018*/ 	.byte	0x03, 0x50
        /*001a*/ 	.short	0x0000


	//----- nvinfo : EIATTR_MAXREG_COUNT
	.align		4
        /*001c*/ 	.byte	0x03, 0x1b
        /*001e*/ 	.short	0x00a8


	//----- nvinfo : EIATTR_NUM_BARRIERS
	.align		4
        /*0020*/ 	.byte	0x02, 0x4c
        /*0022*/ 	.byte	0x01
	.zero		1


	//----- nvinfo : EIATTR_EXTERNS
	.align		4
        /*0024*/ 	.byte	0x04, 0x0f
        /*0026*/ 	.short	(.L_25 - .L_24)


	//   ....[0]....
	.align		4
.L_24:
        /*0028*/ 	.word	index@(__assertfail)


	//----- nvinfo : EIATTR_MERCURY_ISA_VERSION
	.align		4
.L_25:
        /*002c*/ 	.byte	0x03, 0x5f
        /*002e*/ 	.short	0x0101


	//----- nvinfo : EIATTR_INT_WARP_WIDE_INSTR_OFFSETS
	.align		4
        /*0030*/ 	.byte	0x04, 0x31
        /*0032*/ 	.short	(.L_27 - .L_26)


	//   ....[0]....
.L_26:
        /*0034*/ 	.word	0x00000b00


	//   ....[1]....
        /*0038*/ 	.word	0x00000b30


	//   ....[2]....
        /*003c*/ 	.word	0x00000cd0


	//----- nvinfo : EIATTR_COOP_GROUP_MASK_REGIDS
	.align		4
.L_27:
        /*0040*/ 	.byte	0x04, 0x29
        /*0042*/ 	.short	(.L_29 - .L_28)


	//   ....[0]....
.L_28:
        /*0044*/ 	.word	0xffffffff


	//   ....[1]....
        /*0048*/ 	.word	0xffffffff


	//   ....[2]....
        /*004c*/ 	.word	0xffffffff


	//   ....[3]....
        /*0050*/ 	.word	0xffffffff


	//   ....[4]....
        /*0054*/ 	.word	0xffffffff


	//   ....[5]....
        /*0058*/ 	.word	0xffffffff


	//----- nvinfo : EIATTR_COOP_GROUP_INSTR_OFFSETS
	.align		4
.L_29:
        /*005c*/ 	.byte	0x04, 0x28
        /*005e*/ 	.short	(.L_31 - .L_30)


	//   ....[0]....
.L_30:
        /*0060*/ 	.word	0x00000060


	//   ....[1]....
        /*0064*/ 	.word	0x00000070


	//   ....[2]....
        /*0068*/ 	.word	0x00000130


	//   ....[3]....
        /*006c*/ 	.word	0x00000920


	//   ....[4]....
        /*0070*/ 	.word	0x00000e50


	//   ....[5]....
        /*0074*/ 	.word	0x00001ac0


	//----- nvinfo : EIATTR_REG_RECONFIG
	.align		4
.L_31:
        /*0078*/ 	.byte	0x01, 0x54
	.zero		2


	//----- nvinfo : EIATTR_SYSCALL_OFFSETS
	.align		4
        /*007c*/ 	.byte	0x04, 0x46
        /*007e*/ 	.short	(.L_33 - .L_32)


	//   ....[0]....
.L_32:
        /*0080*/ 	.word	0x00001cb0


	//----- nvinfo : EIATTR_MBARRIER_INSTR_OFFSETS
	.align		4
.L_33:
        /*0084*/ 	.byte	0x04, 0x39
        /*0086*/ 	.short	(.L_35 - .L_34)


	//   ....[0]....
.L_34:
        /*0088*/ 	.word	0x00000250
        /*008c*/ 	.word	0x000000ff
        /*0090*/ 	.word	0x00000000
        /*0094*/ 	.short	0x0100
        /*0096*/ 	.byte	0x08
	.zero		1


	//   ....[1]....
        /*0098*/ 	.word	0x00000260
        /*009c*/ 	.word	0x000000ff
        /*00a0*/ 	.word	0x000001a8
        /*00a4*/ 	.short	0x0100
        /*00a6*/ 	.byte	0x08
	.zero		1


	//   ....[2]....
        /*00a8*/ 	.word	0x00000270
        /*00ac*/ 	.word	0x000000ff
        /*00b0*/ 	.word	0x00000008
        /*00b4*/ 	.short	0x0100
        /*00b6*/ 	.byte	0x08
	.zero		1


	//   ....[3]....
        /*00b8*/ 	.word	0x00000280
        /*00bc*/ 	.word	0x000000ff
        /*00c0*/ 	.word	0x000001b0
        /*00c4*/ 	.short	0x0100
        /*00c6*/ 	.byte	0x08
	.zero		1


	//   ....[4]....
        /*00c8*/ 	.word	0x00000290
        /*00cc*/ 	.word	0x000000ff
        /*00d0*/ 	.word	0x00000010
        /*00d4*/ 	.short	0x0100
        /*00d6*/ 	.byte	0x08
	.zero		1


	//   ....[5]....
        /*00d8*/ 	.word	0x000002a0
        /*00dc*/ 	.word	0x000000ff
        /*00e0*/ 	.word	0x000001b8
        /*00e4*/ 	.short	0x0100
        /*00e6*/ 	.byte	0x08
	.zero		1


	//   ....[6]....
        /*00e8*/ 	.word	0x000002b0
        /*00ec*/ 	.word	0x000000ff
        /*00f0*/ 	.word	0x00000018
        /*00f4*/ 	.short	0x0100
        /*00f6*/ 	.byte	0x08
	.zero		1


	//   ....[7]....
        /*00f8*/ 	.word	0x000002c0
        /*00fc*/ 	.word	0x000000ff
        /*0100*/ 	.word	0x000001c0
        /*0104*/ 	.short	0x0100
        /*0106*/ 	.byte	0x08
	.zero		1


	//   ....[8]....
        /*0108*/ 	.word	0x000002d0
        /*010c*/ 	.word	0x000000ff
        /*0110*/ 	.word	0x00000020
        /*0114*/ 	.short	0x0100
        /*0116*/ 	.byte	0x08
	.zero		1


	//   ....[9]....
        /*0118*/ 	.word	0x000002e0
        /*011c*/ 	.word	0x000000ff
        /*0120*/ 	.word	0x000001c8
        /*0124*/ 	.short	0x0100
        /*0126*/ 	.byte	0x08
	.zero		1


	//   ....[10]....
        /*0128*/ 	.word	0x000002f0
        /*012c*/ 	.word	0x000000ff
        /*0130*/ 	.word	0x00000028
        /*0134*/ 	.short	0x0100
        /*0136*/ 	.byte	0x08
	.zero		1


	//   ....[11]....
        /*0138*/ 	.word	0x00000300
        /*013c*/ 	.word	0x000000ff
        /*0140*/ 	.word	0x000001d0
        /*0144*/ 	.short	0x0100
        /*0146*/ 	.byte	0x08
	.zero		1


	//   ....[12]....
        /*0148*/ 	.word	0x00000310
        /*014c*/ 	.word	0x000000ff
        /*0150*/ 	.word	0x00000030
        /*0154*/ 	.short	0x0100
        /*0156*/ 	.byte	0x08
	.zero		1


	//   ....[13]....
        /*0158*/ 	.word	0x00000320
        /*015c*/ 	.word	0x000000ff
        /*0160*/ 	.word	0x000001d8
        /*0164*/ 	.short	0x0100
        /*0166*/ 	.byte	0x08
	.zero		1


	//   ....[14]....
        /*0168*/ 	.word	0x00000330
        /*016c*/ 	.word	0x000000ff
        /*0170*/ 	.word	0x00000038
        /*0174*/ 	.short	0x0100
        /*0176*/ 	.byte	0x08
	.zero		1


	//   ....[15]....
        /*0178*/ 	.word	0x00000340
        /*017c*/ 	.word	0x000000ff
        /*0180*/ 	.word	0x000001e0
        /*0184*/ 	.short	0x0100
        /*0186*/ 	.byte	0x08
	.zero		1


	//   ....[16]....
        /*0188*/ 	.word	0x00000350
        /*018c*/ 	.word	0x000000ff
        /*0190*/ 	.word	0x00000040
        /*0194*/ 	.short	0x0100
        /*0196*/ 	.byte	0x08
	.zero		1


	//   ....[17]....
        /*0198*/ 	.word	0x00000360
        /*019c*/ 	.word	0x000000ff
        /*01a0*/ 	.word	0x000001e8
        /*01a4*/ 	.short	0x0100
        /*01a6*/ 	.byte	0x08
	.zero		1


	//   ....[18]....
        /*01a8*/ 	.word	0x00000370
        /*01ac*/ 	.word	0x000000ff
        /*01b0*/ 	.word	0x00000048
        /*01b4*/ 	.short	0x0100
        /*01b6*/ 	.byte	0x08
	.zero		1


	//   ....[19]....
        /*01b8*/ 	.word	0x00000380
        /*01bc*/ 	.word	0x000000ff
        /*01c0*/ 	.word	0x000001f0
        /*01c4*/ 	.short	0x0100
        /*01c6*/ 	.byte	0x08
	.zero		1


	//   ....[20]....
        /*01c8*/ 	.word	0x00000390
        /*01cc*/ 	.word	0x000000ff
        /*01d0*/ 	.word	0x00000050
        /*01d4*/ 	.short	0x0100
        /*01d6*/ 	.byte	0x08
	.zero		1


	//   ....[21]....
        /*01d8*/ 	.word	0x000003a0
        /*01dc*/ 	.word	0x000000ff
        /*01e0*/ 	.word	0x000001f8
        /*01e4*/ 	.short	0x0100
        /*01e6*/ 	.byte	0x08
	.zero		1


	//   ....[22]....
        /*01e8*/ 	.word	0x000003b0
        /*01ec*/ 	.word	0x000000ff
        /*01f0*/ 	.word	0x00000058
        /*01f4*/ 	.short	0x0100
        /*01f6*/ 	.byte	0x08
	.zero		1


	//   ....[23]....
        /*01f8*/ 	.word	0x000003c0
        /*01fc*/ 	.word	0x000000ff
        /*0200*/ 	.word	0x00000200
        /*0204*/ 	.short	0x0100
        /*0206*/ 	.byte	0x08
	.zero		1


	//   ....[24]....
        /*0208*/ 	.word	0x000003d0
        /*020c*/ 	.word	0x000000ff
        /*0210*/ 	.word	0x00000060
        /*0214*/ 	.short	0x0100
        /*0216*/ 	.byte	0x08
	.zero		1


	//   ....[25]....
        /*0218*/ 	.word	0x000003e0
        /*021c*/ 	.word	0x000000ff
        /*0220*/ 	.word	0x00000208
        /*0224*/ 	.short	0x0100
        /*0226*/ 	.byte	0x08
	.zero		1


	//   ....[26]....
        /*0228*/ 	.word	0x000003f0
        /*022c*/ 	.word	0x000000ff
        /*0230*/ 	.word	0x00000068
        /*0234*/ 	.short	0x0100
        /*0236*/ 	.byte	0x08
	.zero		1


	//   ....[27]....
        /*0238*/ 	.word	0x00000400
        /*023c*/ 	.word	0x000000ff
        /*0240*/ 	.word	0x00000210
        /*0244*/ 	.short	0x0100
        /*0246*/ 	.byte	0x08
	.zero		1


	//   ....[28]....
        /*0248*/ 	.word	0x00000410
        /*024c*/ 	.word	0x000000ff
        /*0250*/ 	.word	0x00000070
        /*0254*/ 	.short	0x0100
        /*0256*/ 	.byte	0x08
	.zero		1


	//   ....[29]....
        /*0258*/ 	.word	0x00000420
        /*025c*/ 	.word	0x000000ff
        /*0260*/ 	.word	0x00000218
        /*0264*/ 	.short	0x0100
        /*0266*/ 	.byte	0x08
	.zero		1


	//   ....[30]....
        /*0268*/ 	.word	0x00000430
        /*026c*/ 	.word	0x000000ff
        /*0270*/ 	.word	0x00000078
        /*0274*/ 	.short	0x0100
        /*0276*/ 	.byte	0x08
	.zero		1


	//   ....[31]....
        /*0278*/ 	.word	0x00000440
        /*027c*/ 	.word	0x000000ff
        /*0280*/ 	.word	0x00000220
        /*0284*/ 	.short	0x0100
        /*0286*/ 	.byte	0x08
	.zero		1


	//   ....[32]....
        /*0288*/ 	.word	0x00000450
        /*028c*/ 	.word	0x000000ff
        /*0290*/ 	.word	0x00000080
        /*0294*/ 	.short	0x0100
        /*0296*/ 	.byte	0x08
	.zero		1


	//   ....[33]....
        /*0298*/ 	.word	0x00000460
        /*029c*/ 	.word	0x000000ff
        /*02a0*/ 	.word	0x00000228
        /*02a4*/ 	.short	0x0100
        /*02a6*/ 	.byte	0x08
	.zero		1


	//   ....[34]....
        /*02a8*/ 	.word	0x00000470
        /*02ac*/ 	.word	0x000000ff
        /*02b0*/ 	.word	0x00000088
        /*02b4*/ 	.short	0x0100
        /*02b6*/ 	.byte	0x08
	.zero		1


	//   ....[35]....
        /*02b8*/ 	.word	0x00000480
        /*02bc*/ 	.word	0x000000ff
        /*02c0*/ 	.word	0x00000230
        /*02c4*/ 	.short	0x0100
        /*02c6*/ 	.byte	0x08
	.zero		1


	//   ....[36]....
        /*02c8*/ 	.word	0x00000490
        /*02cc*/ 	.word	0x000000ff
        /*02d0*/ 	.word	0x00000090
        /*02d4*/ 	.short	0x0100
        /*02d6*/ 	.byte	0x08
	.zero		1


	//   ....[37]....
        /*02d8*/ 	.word	0x000004a0
        /*02dc*/ 	.word	0x000000ff
        /*02e0*/ 	.word	0x00000238
        /*02e4*/ 	.short	0x0100
        /*02e6*/ 	.byte	0x08
	.zero		1


	//   ....[38]....
        /*02e8*/ 	.word	0x000004b0
        /*02ec*/ 	.word	0x000000ff
        /*02f0*/ 	.word	0x00000098
        /*02f4*/ 	.short	0x0100
        /*02f6*/ 	.byte	0x08
	.zero		1


	//   ....[39]....
        /*02f8*/ 	.word	0x000004c0
        /*02fc*/ 	.word	0x000000ff
        /*0300*/ 	.word	0x00000240
        /*0304*/ 	.short	0x0100
        /*0306*/ 	.byte	0x08
	.zero		1


	//   ....[40]....
        /*0308*/ 	.word	0x000004d0
        /*030c*/ 	.word	0x000000ff
        /*0310*/ 	.word	0x000000a0
        /*0314*/ 	.short	0x0100
        /*0316*/ 	.byte	0x08
	.zero		1


	//   ....[41]....
        /*0318*/ 	.word	0x000004e0
        /*031c*/ 	.word	0x000000ff
        /*0320*/ 	.word	0x00000248
        /*0324*/ 	.short	0x0100
        /*0326*/ 	.byte	0x08
	.zero		1


	//   ....[42]....
        /*0328*/ 	.word	0x000004f0
        /*032c*/ 	.word	0x000000ff
        /*0330*/ 	.word	0x000000a8
        /*0334*/ 	.short	0x0100
        /*0336*/ 	.byte	0x08
	.zero		1


	//   ....[43]....
        /*0338*/ 	.word	0x00000500
        /*033c*/ 	.word	0x000000ff
        /*0340*/ 	.word	0x00000250
        /*0344*/ 	.short	0x0100
        /*0346*/ 	.byte	0x08
	.zero		1


	//   ....[44]....
        /*0348*/ 	.word	0x00000510
        /*034c*/ 	.word	0x000000ff
        /*0350*/ 	.word	0x000000b0
        /*0354*/ 	.short	0x0100
        /*0356*/ 	.byte	0x08
	.zero		1


	//   ....[45]....
        /*0358*/ 	.word	0x00000520
        /*035c*/ 	.word	0x000000ff
        /*0360*/ 	.word	0x00000258
        /*0364*/ 	.short	0x0100
        /*0366*/ 	.byte	0x08
	.zero		1


	//   ....[46]....
        /*0368*/ 	.word	0x00000530
        /*036c*/ 	.word	0x000000ff
        /*0370*/ 	.word	0x000000b8
        /*0374*/ 	.short	0x0100
        /*0376*/ 	.byte	0x08
	.zero		1


	//   ....[47]....
        /*0378*/ 	.word	0x00000540
        /*037c*/ 	.word	0x000000ff
        /*0380*/ 	.word	0x00000260
        /*0384*/ 	.short	0x0100
        /*0386*/ 	.byte	0x08
	.zero		1


	//   ....[48]....
        /*0388*/ 	.word	0x00000550
        /*038c*/ 	.word	0x000000ff
        /*0390*/ 	.word	0x000000c0
        /*0394*/ 	.short	0x0100
        /*0396*/ 	.byte	0x08
	.zero		1


	//   ....[49]....
        /*0398*/ 	.word	0x00000560
        /*039c*/ 	.word	0x000000ff
        /*03a0*/ 	.word	0x00000268
        /*03a4*/ 	.short	0x0100
        /*03a6*/ 	.byte	0x08
	.zero		1


	//   ....[50]....
        /*03a8*/ 	.word	0x00000570
        /*03ac*/ 	.word	0x000000ff
        /*03b0*/ 	.word	0x000000c8
        /*03b4*/ 	.short	0x0100
        /*03b6*/ 	.byte	0x08
	.zero		1


	//   ....[51]....
        /*03b8*/ 	.word	0x00000580
        /*03bc*/ 	.word	0x000000ff
        /*03c0*/ 	.word	0x00000270
        /*03c4*/ 	.short	0x0100
        /*03c6*/ 	.byte	0x08
	.zero		1


	//   ....[52]....
        /*03c8*/ 	.word	0x00000590
        /*03cc*/ 	.word	0x000000ff
        /*03d0*/ 	.word	0x000000d0
        /*03d4*/ 	.short	0x0100
        /*03d6*/ 	.byte	0x08
	.zero		1


	//   ....[53]....
        /*03d8*/ 	.word	0x000005a0
        /*03dc*/ 	.word	0x000000ff
        /*03e0*/ 	.word	0x00000278
        /*03e4*/ 	.short	0x0100
        /*03e6*/ 	.byte	0x08
	.zero		1


	//   ....[54]....
        /*03e8*/ 	.word	0x000005b0
        /*03ec*/ 	.word	0x000000ff
        /*03f0*/ 	.word	0x000000d8
        /*03f4*/ 	.short	0x0100
        /*03f6*/ 	.byte	0x08
	.zero		1


	//   ....[55]....
        /*03f8*/ 	.word	0x000005c0
        /*03fc*/ 	.word	0x000000ff
        /*0400*/ 	.word	0x00000280
        /*0404*/ 	.short	0x0100
        /*0406*/ 	.byte	0x08
	.zero		1


	//   ....[56]....
        /*0408*/ 	.word	0x000005d0
        /*040c*/ 	.word	0x000000ff
        /*0410*/ 	.word	0x000000e0
        /*0414*/ 	.short	0x0100
        /*0416*/ 	.byte	0x08
	.zero		1


	//   ....[57]....
        /*0418*/ 	.word	0x000005e0
        /*041c*/ 	.word	0x000000ff
        /*0420*/ 	.word	0x00000288
        /*0424*/ 	.short	0x0100
        /*0426*/ 	.byte	0x08
	.zero		1


	//   ....[58]....
        /*0428*/ 	.word	0x000005f0
        /*042c*/ 	.word	0x000000ff
        /*0430*/ 	.word	0x000000e8
        /*0434*/ 	.short	0x0100
        /*0436*/ 	.byte	0x08
	.zero		1


	//   ....[59]....
        /*0438*/ 	.word	0x00000600
        /*043c*/ 	.word	0x000000ff
        /*0440*/ 	.word	0x00000290
        /*0444*/ 	.short	0x0100
        /*0446*/ 	.byte	0x08
	.zero		1


	//   ....[60]....
        /*0448*/ 	.word	0x00000610
        /*044c*/ 	.word	0x000000ff
        /*0450*/ 	.word	0x000000f0
        /*0454*/ 	.short	0x0100
        /*0456*/ 	.byte	0x08
	.zero		1


	//   ....[61]....
        /*0458*/ 	.word	0x00000620
        /*045c*/ 	.word	0x000000ff
        /*0460*/ 	.word	0x00000298
        /*0464*/ 	.short	0x0100
        /*0466*/ 	.byte	0x08
	.zero		1


	//   ....[62]....
        /*0468*/ 	.word	0x00000630
        /*046c*/ 	.word	0x000000ff
        /*0470*/ 	.word	0x000000f8
        /*0474*/ 	.short	0x0100
        /*0476*/ 	.byte	0x08
	.zero		1


	//   ....[63]....
        /*0478*/ 	.word	0x00000640
        /*047c*/ 	.word	0x000000ff
        /*0480*/ 	.word	0x000002a0
        /*0484*/ 	.short	0x0100
        /*0486*/ 	.byte	0x08
	.zero		1


	//   ....[64]....
        /*0488*/ 	.word	0x00000650
        /*048c*/ 	.word	0x000000ff
        /*0490*/ 	.word	0x00000100
        /*0494*/ 	.short	0x0100
        /*0496*/ 	.byte	0x08
	.zero		1


	//   ....[65]....
        /*0498*/ 	.word	0x00000660
        /*049c*/ 	.word	0x000000ff
        /*04a0*/ 	.word	0x000002a8
        /*04a4*/ 	.short	0x0100
        /*04a6*/ 	.byte	0x08
	.zero		1


	//   ....[66]....
        /*04a8*/ 	.word	0x00000670
        /*04ac*/ 	.word	0x000000ff
        /*04b0*/ 	.word	0x00000108
        /*04b4*/ 	.short	0x0100
        /*04b6*/ 	.byte	0x08
	.zero		1


	//   ....[67]....
        /*04b8*/ 	.word	0x00000680
        /*04bc*/ 	.word	0x000000ff
        /*04c0*/ 	.word	0x000002b0
        /*04c4*/ 	.short	0x0100
        /*04c6*/ 	.byte	0x08
	.zero		1


	//   ....[68]....
        /*04c8*/ 	.word	0x00000690
        /*04cc*/ 	.word	0x000000ff
        /*04d0*/ 	.word	0x00000110
        /*04d4*/ 	.short	0x0100
        /*04d6*/ 	.byte	0x08
	.zero		1


	//   ....[69]....
        /*04d8*/ 	.word	0x000006a0
        /*04dc*/ 	.word	0x000000ff
        /*04e0*/ 	.word	0x000002b8
        /*04e4*/ 	.short	0x0100
        /*04e6*/ 	.byte	0x08
	.zero		1


	//   ....[70]....
        /*04e8*/ 	.word	0x000006b0
        /*04ec*/ 	.word	0x000000ff
        /*04f0*/ 	.word	0x00000118
        /*04f4*/ 	.short	0x0100
        /*04f6*/ 	.byte	0x08
	.zero		1


	//   ....[71]....
        /*04f8*/ 	.word	0x000006c0
        /*04fc*/ 	.word	0x000000ff
        /*0500*/ 	.word	0x000002c0
        /*0504*/ 	.short	0x0100
        /*0506*/ 	.byte	0x08
	.zero		1


	//   ....[72]....
        /*0508*/ 	.word	0x000006d0
        /*050c*/ 	.word	0x000000ff
        /*0510*/ 	.word	0x00000120
        /*0514*/ 	.short	0x0100
        /*0516*/ 	.byte	0x08
	.zero		1


	//   ....[73]....
        /*0518*/ 	.word	0x000006e0
        /*051c*/ 	.word	0x000000ff
        /*0520*/ 	.word	0x000002c8
        /*0524*/ 	.short	0x0100
        /*0526*/ 	.byte	0x08
	.zero		1


	//   ....[74]....
        /*0528*/ 	.word	0x000006f0
        /*052c*/ 	.word	0x000000ff
        /*0530*/ 	.word	0x00000128
        /*0534*/ 	.short	0x0100
        /*0536*/ 	.byte	0x08
	.zero		1


	//   ....[75]....
        /*0538*/ 	.word	0x00000700
        /*053c*/ 	.word	0x000000ff
        /*0540*/ 	.word	0x000002d0
        /*0544*/ 	.short	0x0100
        /*0546*/ 	.byte	0x08
	.zero		1


	//   ....[76]....
        /*0548*/ 	.word	0x00000710
        /*054c*/ 	.word	0x000000ff
        /*0550*/ 	.word	0x00000130
        /*0554*/ 	.short	0x0100
        /*0556*/ 	.byte	0x08
	.zero		1


	//   ....[77]....
        /*0558*/ 	.word	0x00000720
        /*055c*/ 	.word	0x000000ff
        /*0560*/ 	.word	0x000002d8
        /*0564*/ 	.short	0x0100
        /*0566*/ 	.byte	0x08
	.zero		1


	//   ....[78]....
        /*0568*/ 	.word	0x00000730
        /*056c*/ 	.word	0x000000ff
        /*0570*/ 	.word	0x00000138
        /*0574*/ 	.short	0x0100
        /*0576*/ 	.byte	0x08
	.zero		1


	//   ....[79]....
        /*0578*/ 	.word	0x00000740
        /*057c*/ 	.word	0x000000ff
        /*0580*/ 	.word	0x000002e0
        /*0584*/ 	.short	0x0100
        /*0586*/ 	.byte	0x08
	.zero		1


	//   ....[80]....
        /*0588*/ 	.word	0x00000750
        /*058c*/ 	.word	0x000000ff
        /*0590*/ 	.word	0x00000140
        /*0594*/ 	.short	0x0100
        /*0596*/ 	.byte	0x08
	.zero		1


	//   ....[81]....
        /*0598*/ 	.word	0x00000760
        /*059c*/ 	.word	0x000000ff
        /*05a0*/ 	.word	0x000002e8
        /*05a4*/ 	.short	0x0100
        /*05a6*/ 	.byte	0x08
	.zero		1


	//   ....[82]....
        /*05a8*/ 	.word	0x00000770
        /*05ac*/ 	.word	0x000000ff
        /*05b0*/ 	.word	0x00000148
        /*05b4*/ 	.short	0x0100
        /*05b6*/ 	.byte	0x08
	.zero		1


	//   ....[83]....
        /*05b8*/ 	.word	0x00000780
        /*05bc*/ 	.word	0x000000ff
        /*05c0*/ 	.word	0x000002f0
        /*05c4*/ 	.short	0x0100
        /*05c6*/ 	.byte	0x08
	.zero		1


	//   ....[84]....
        /*05c8*/ 	.word	0x00000790
        /*05cc*/ 	.word	0x000000ff
        /*05d0*/ 	.word	0x00000150
        /*05d4*/ 	.short	0x0100
        /*05d6*/ 	.byte	0x08
	.zero		1


	//   ....[85]....
        /*05d8*/ 	.word	0x000007a0
        /*05dc*/ 	.word	0x000000ff
        /*05e0*/ 	.word	0x000002f8
        /*05e4*/ 	.short	0x0100
        /*05e6*/ 	.byte	0x08
	.zero		1


	//   ....[86]....
        /*05e8*/ 	.word	0x000007b0
        /*05ec*/ 	.word	0x000000ff
        /*05f0*/ 	.word	0x00000158
        /*05f4*/ 	.short	0x0100
        /*05f6*/ 	.byte	0x08
	.zero		1


	//   ....[87]....
        /*05f8*/ 	.word	0x000007c0
        /*05fc*/ 	.word	0x000000ff
        /*0600*/ 	.word	0x00000300
        /*0604*/ 	.short	0x0100
        /*0606*/ 	.byte	0x08
	.zero		1


	//   ....[88]....
        /*0608*/ 	.word	0x000007d0
        /*060c*/ 	.word	0x000000ff
        /*0610*/ 	.word	0x00000160
        /*0614*/ 	.short	0x0100
        /*0616*/ 	.byte	0x08
	.zero		1


	//   ....[89]....
        /*0618*/ 	.word	0x000007e0
        /*061c*/ 	.word	0x000000ff
        /*0620*/ 	.word	0x00000308
        /*0624*/ 	.short	0x0100
        /*0626*/ 	.byte	0x08
	.zero		1


	//   ....[90]....
        /*0628*/ 	.word	0x000007f0
        /*062c*/ 	.word	0x000000ff
        /*0630*/ 	.word	0x00000168
        /*0634*/ 	.short	0x0100
        /*0636*/ 	.byte	0x08
	.zero		1


	//   ....[91]....
        /*0638*/ 	.word	0x00000800
        /*063c*/ 	.word	0x000000ff
        /*0640*/ 	.word	0x00000310
        /*0644*/ 	.short	0x0100
        /*0646*/ 	.byte	0x08
	.zero		1


	//   ....[92]....
        /*0648*/ 	.word	0x00000810
        /*064c*/ 	.word	0x000000ff
        /*0650*/ 	.word	0x00000170
        /*0654*/ 	.short	0x0100
        /*0656*/ 	.byte	0x08
	.zero		1


	//   ....[93]....
        /*0658*/ 	.word	0x00000820
        /*065c*/ 	.word	0x000000ff
        /*0660*/ 	.word	0x00000318
        /*0664*/ 	.short	0x0100
        /*0666*/ 	.byte	0x08
	.zero		1


	//   ....[94]....
        /*0668*/ 	.word	0x00000830
        /*066c*/ 	.word	0x000000ff
        /*0670*/ 	.word	0x00000178
        /*0674*/ 	.short	0x0100
        /*0676*/ 	.byte	0x08
	.zero		1


	//   ....[95]....
        /*0678*/ 	.word	0x00000840
        /*067c*/ 	.word	0x000000ff
        /*0680*/ 	.word	0x00000320
        /*0684*/ 	.short	0x0100
        /*0686*/ 	.byte	0x08
	.zero		1


	//   ....[96]....
        /*0688*/ 	.word	0x00000850
        /*068c*/ 	.word	0x000000ff
        /*0690*/ 	.word	0x00000180
        /*0694*/ 	.short	0x0100
        /*0696*/ 	.byte	0x08
	.zero		1


	//   ....[97]....
        /*0698*/ 	.word	0x00000860
        /*069c*/ 	.word	0x000000ff
        /*06a0*/ 	.word	0x00000328
        /*06a4*/ 	.short	0x0100
        /*06a6*/ 	.byte	0x08
	.zero		1


	//   ....[98]....
        /*06a8*/ 	.word	0x00000870
        /*06ac*/ 	.word	0x000000ff
        /*06b0*/ 	.word	0x00000188
        /*06b4*/ 	.short	0x0100
        /*06b6*/ 	.byte	0x08
	.zero		1


	//   ....[99]....
        /*06b8*/ 	.word	0x00000880
        /*06bc*/ 	.word	0x000000ff
        /*06c0*/ 	.word	0x00000330
        /*06c4*/ 	.short	0x0100
        /*06c6*/ 	.byte	0x08
	.zero		1


	//   ....[100]....
        /*06c8*/ 	.word	0x00000890
        /*06cc*/ 	.word	0x000000ff
        /*06d0*/ 	.word	0x00000190
        /*06d4*/ 	.short	0x0100
        /*06d6*/ 	.byte	0x08
	.zero		1


	//   ....[101]....
        /*06d8*/ 	.word	0x000008a0
        /*06dc*/ 	.word	0x000000ff
        /*06e0*/ 	.word	0x00000338
        /*06e4*/ 	.short	0x0100
        /*06e6*/ 	.byte	0x08
	.zero		1


	//   ....[102]....
        /*06e8*/ 	.word	0x000008b0
        /*06ec*/ 	.word	0x000000ff
        /*06f0*/ 	.word	0x00000198
        /*06f4*/ 	.short	0x0100
        /*06f6*/ 	.byte	0x08
	.zero		1


	//   ....[103]....
        /*06f8*/ 	.word	0x000008c0
        /*06fc*/ 	.word	0x000000ff
        /*0700*/ 	.word	0x00000340
        /*0704*/ 	.short	0x0100
        /*0706*/ 	.byte	0x08
	.zero		1


	//   ....[104]....
        /*0708*/ 	.word	0x000008d0
        /*070c*/ 	.word	0x000000ff
        /*0710*/ 	.word	0x000001a0
        /*0714*/ 	.short	0x0100
        /*0716*/ 	.byte	0x08
	.zero		1


	//   ....[105]....
        /*0718*/ 	.word	0x000008e0
        /*071c*/ 	.word	0x000000ff
        /*0720*/ 	.word	0x00000348
        /*0724*/ 	.short	0x0100
        /*0726*/ 	.byte	0x08
	.zero		1


	//   ....[106]....
        /*0728*/ 	.word	0x00000d50
        /*072c*/ 	.word	0x000000ff
        /*0730*/ 	.word	0x00000360
        /*0734*/ 	.short	0x0100
        /*0736*/ 	.byte	0x06
	.zero		1


	//   ....[107]....
        /*0738*/ 	.word	0x00000de0
        /*073c*/ 	.word	0x000000ff
        /*0740*/ 	.word	0x00000368
        /*0744*/ 	.short	0x0100
        /*0746*/ 	.byte	0x06
	.zero		1


	//   ....[108]....
        /*0748*/ 	.word	0x00001d30
        /*074c*/ 	.word	0x00000003
        /*0750*/ 	.word	0x00000000
        /*0754*/ 	.short	0x010a
        /*0756*/ 	.byte	0x3f
	.zero		1


	//   ....[109]....
        /*0758*/ 	.word	0x00001d90
        /*075c*/ 	.word	0x00000003
        /*0760*/ 	.word	0x00000000
        /*0764*/ 	.short	0x010a
        /*0766*/ 	.byte	0x3f
	.zero		1


	//   ....[110]....
        /*0768*/ 	.word	0x00001f40
        /*076c*/ 	.word	0x000000ff
        /*0770*/ 	.word	0x00000000
        /*0774*/ 	.short	0x010a
        /*0776*/ 	.byte	0x04
	.zero		1


	//   ....[111]....
        /*0778*/ 	.word	0x00001f80
        /*077c*/ 	.word	0x000000ff
        /*0780*/ 	.word	0x00000000
        /*0784*/ 	.short	0x010a
        /*0786*/ 	.byte	0x04
	.zero		1


	//   ....[112]....
        /*0788*/ 	.word	0x00002070
        /*078c*/ 	.word	0x00000003
        /*0790*/ 	.word	0x00000000
        /*0794*/ 	.short	0x0101
        /*0796*/ 	.byte	0x3f
	.zero		1


	//   ....[113]....
        /*0798*/ 	.word	0x00002290
        /*079c*/ 	.word	0x00000000
        /*07a0*/ 	.word	0x00000000
        /*07a4*/ 	.short	0x0101
        /*07a6*/ 	.byte	0x3f
	.zero		1


	//   ....[114]....
        /*07a8*/ 	.word	0x000038f0
        /*07ac*/ 	.word	0x00000017
        /*07b0*/ 	.word	0x000001a8
        /*07b4*/ 	.short	0x010a
        /*07b6*/ 	.byte	0x3f
	.zero		1


	//   ....[115]....
        /*07b8*/ 	.word	0x00003cd0
        /*07bc*/ 	.word	0x0000000e
        /*07c0*/ 	.word	0x00000368
        /*07c4*/ 	.short	0x0101
        /*07c6*/ 	.byte	0x3f
	.zero		1


	//   ....[116]....
        /*07c8*/ 	.word	0x00004400
        /*07cc*/ 	.word	0x00000005
        /*07d0*/ 	.word	0x00000000
        /*07d4*/ 	.short	0x010a
        /*07d6*/ 	.byte	0x3f
	.zero		1


	//   ....[117]....
        /*07d8*/ 	.word	0x00004480
        /*07dc*/ 	.word	0x00000009
        /*07e0*/ 	.word	0x00000000
        /*07e4*/ 	.short	0x010a
        /*07e6*/ 	.byte	0x3f
	.zero		1


	//   ....[118]....
        /*07e8*/ 	.word	0x00004510
        /*07ec*/ 	.word	0x00000008
        /*07f0*/ 	.word	0x00000000
        /*07f4*/ 	.short	0x010a
        /*07f6*/ 	.byte	0x3f
	.zero		1


	//   ....[119]....
        /*07f8*/ 	.word	0x000045a0
        /*07fc*/ 	.word	0x00000009
        /*0800*/ 	.word	0x00000000
        /*0804*/ 	.short	0x010a
        /*0806*/ 	.byte	0x3f
	.zero		1


	//   ....[120]....
        /*0808*/ 	.word	0x00004630
        /*080c*/ 	.word	0x00000008
        /*0810*/ 	.word	0x00000000
        /*0814*/ 	.short	0x010a
        /*0816*/ 	.byte	0x3f
	.zero		1


	//   ....[121]....
        /*0818*/ 	.word	0x000046c0
        /*081c*/ 	.word	0x00000009
        /*0820*/ 	.word	0x00000000
        /*0824*/ 	.short	0x010a
        /*0826*/ 	.byte	0x3f
	.zero		1


	//   ....[122]....
        /*0828*/ 	.word	0x00004750
        /*082c*/ 	.word	0x00000008
        /*0830*/ 	.word	0x00000000
        /*0834*/ 	.short	0x010a
        /*0836*/ 	.byte	0x3f
	.zero		1


	//   ....[123]....
        /*0838*/ 	.word	0x000047e0
        /*083c*/ 	.word	0x00000009
        /*0840*/ 	.word	0x00000000
        /*0844*/ 	.short	0x010a
        /*0846*/ 	.byte	0x3f
	.zero		1


	//   ....[124]....
        /*0848*/ 	.word	0x00004870
        /*084c*/ 	.word	0x00000008
        /*0850*/ 	.word	0x00000000
        /*0854*/ 	.short	0x010a
        /*0856*/ 	.byte	0x3f
	.zero		1


	//   ....[125]....
        /*0858*/ 	.word	0x00004900
        /*085c*/ 	.word	0x00000009
        /*0860*/ 	.word	0x00000000
        /*0864*/ 	.short	0x010a
        /*0866*/ 	.byte	0x3f
	.zero		1


	//   ....[126]....
        /*0868*/ 	.word	0x00004990
        /*086c*/ 	.word	0x00000008
        /*0870*/ 	.word	0x00000000
        /*0874*/ 	.short	0x010a
        /*0876*/ 	.byte	0x3f
	.zero		1


	//   ....[127]....
        /*0878*/ 	.word	0x00004a20
        /*087c*/ 	.word	0x00000009
        /*0880*/ 	.word	0x00000000
        /*0884*/ 	.short	0x010a
        /*0886*/ 	.byte	0x3f
	.zero		1


	//   ....[128]....
        /*0888*/ 	.word	0x00004ab0
        /*088c*/ 	.word	0x00000008
        /*0890*/ 	.word	0x00000000
        /*0894*/ 	.short	0x010a
        /*0896*/ 	.byte	0x3f
	.zero		1


	//   ....[129]....
        /*0898*/ 	.word	0x00004b40
        /*089c*/ 	.word	0x00000009
        /*08a0*/ 	.word	0x00000000
        /*08a4*/ 	.short	0x010a
        /*08a6*/ 	.byte	0x3f
	.zero		1


	//   ....[130]....
        /*08a8*/ 	.word	0x00004bd0
        /*08ac*/ 	.word	0x00000008
        /*08b0*/ 	.word	0x00000000
        /*08b4*/ 	.short	0x010a
        /*08b6*/ 	.byte	0x3f
	.zero		1


	//   ....[131]....
        /*08b8*/ 	.word	0x00004c60
        /*08bc*/ 	.word	0x00000009
        /*08c0*/ 	.word	0x00000000
        /*08c4*/ 	.short	0x010a
        /*08c6*/ 	.byte	0x3f
	.zero		1


	//   ....[132]....
        /*08c8*/ 	.word	0x00004cf0
        /*08cc*/ 	.word	0x00000008
        /*08d0*/ 	.word	0x00000000
        /*08d4*/ 	.short	0x010a
        /*08d6*/ 	.byte	0x3f
	.zero		1


	//   ....[133]....
        /*08d8*/ 	.word	0x00004d80
        /*08dc*/ 	.word	0x00000009
        /*08e0*/ 	.word	0x00000000
        /*08e4*/ 	.short	0x010a
        /*08e6*/ 	.byte	0x3f
	.zero		1


	//   ....[134]....
        /*08e8*/ 	.word	0x00004e10
        /*08ec*/ 	.word	0x00000008
        /*08f0*/ 	.word	0x00000000
        /*08f4*/ 	.short	0x010a
        /*08f6*/ 	.byte	0x3f
	.zero		1


	//   ....[135]....
        /*08f8*/ 	.word	0x00004ea0
        /*08fc*/ 	.word	0x00000009
        /*0900*/ 	.word	0x00000000
        /*0904*/ 	.short	0x010a
        /*0906*/ 	.byte	0x3f
	.zero		1


	//   ....[136]....
        /*0908*/ 	.word	0x00004f30
        /*090c*/ 	.word	0x00000008
        /*0910*/ 	.word	0x00000000
        /*0914*/ 	.short	0x010a
        /*0916*/ 	.byte	0x3f
	.zero		1


	//   ....[137]....
        /*0918*/ 	.word	0x00004fc0
        /*091c*/ 	.word	0x00000009
        /*0920*/ 	.word	0x00000000
        /*0924*/ 	.short	0x010a
        /*0926*/ 	.byte	0x3f
	.zero		1


	//   ....[138]....
        /*0928*/ 	.word	0x00005050
        /*092c*/ 	.word	0x00000008
        /*0930*/ 	.word	0x00000000
        /*0934*/ 	.short	0x010a
        /*0936*/ 	.byte	0x3f
	.zero		1


	//   ....[139]....
        /*0938*/ 	.word	0x000050e0
        /*093c*/ 	.word	0x00000009
        /*0940*/ 	.word	0x00000000
        /*0944*/ 	.short	0x010a
        /*0946*/ 	.byte	0x3f
	.zero		1


	//   ....[140]....
        /*0948*/ 	.word	0x00005170
        /*094c*/ 	.word	0x00000008
        /*0950*/ 	.word	0x00000000
        /*0954*/ 	.short	0x010a
        /*0956*/ 	.byte	0x3f
	.zero		1


	//   ....[141]....
        /*0958*/ 	.word	0x00005200
        /*095c*/ 	.word	0x00000009
        /*0960*/ 	.word	0x00000000
        /*0964*/ 	.short	0x010a
        /*0966*/ 	.byte	0x3f
	.zero		1


	//   ....[142]....
        /*0968*/ 	.word	0x00005290
        /*096c*/ 	.word	0x00000008
        /*0970*/ 	.word	0x00000000
        /*0974*/ 	.short	0x010a
        /*0976*/ 	.byte	0x3f
	.zero		1


	//   ....[143]....
        /*0978*/ 	.word	0x00005320
        /*097c*/ 	.word	0x00000009
        /*0980*/ 	.word	0x00000000
        /*0984*/ 	.short	0x010a
        /*0986*/ 	.byte	0x3f
	.zero		1


	//   ....[144]....
        /*0988*/ 	.word	0x000053b0
        /*098c*/ 	.word	0x00000008
        /*0990*/ 	.word	0x00000000
        /*0994*/ 	.short	0x010a
        /*0996*/ 	.byte	0x3f
	.zero		1


	//   ....[145]....
        /*0998*/ 	.word	0x00005440
        /*099c*/ 	.word	0x00000009
        /*09a0*/ 	.word	0x00000000
        /*09a4*/ 	.short	0x010a
        /*09a6*/ 	.byte	0x3f
	.zero		1


	//   ....[146]....
        /*09a8*/ 	.word	0x000054d0
        /*09ac*/ 	.word	0x00000008
        /*09b0*/ 	.word	0x00000000
        /*09b4*/ 	.short	0x010a
        /*09b6*/ 	.byte	0x3f
	.zero		1


	//   ....[147]....
        /*09b8*/ 	.word	0x00005560
        /*09bc*/ 	.word	0x00000009
        /*09c0*/ 	.word	0x00000000
        /*09c4*/ 	.short	0x010a
        /*09c6*/ 	.byte	0x3f
	.zero		1


	//   ....[148]....
        /*09c8*/ 	.word	0x000055f0
        /*09cc*/ 	.word	0x00000008
        /*09d0*/ 	.word	0x00000000
        /*09d4*/ 	.short	0x010a
        /*09d6*/ 	.byte	0x3f
	.zero		1


	//   ....[149]....
        /*09d8*/ 	.word	0x00005680
        /*09dc*/ 	.word	0x00000009
        /*09e0*/ 	.word	0x00000000
        /*09e4*/ 	.short	0x010a
        /*09e6*/ 	.byte	0x3f
	.zero		1


	//   ....[150]....
        /*09e8*/ 	.word	0x00005710
        /*09ec*/ 	.word	0x00000008
        /*09f0*/ 	.word	0x00000000
        /*09f4*/ 	.short	0x010a
        /*09f6*/ 	.byte	0x3f
	.zero		1


	//   ....[151]....
        /*09f8*/ 	.word	0x000057a0
        /*09fc*/ 	.word	0x00000009
        /*0a00*/ 	.word	0x00000000
        /*0a04*/ 	.short	0x010a
        /*0a06*/ 	.byte	0x3f
	.zero		1


	//   ....[152]....
        /*0a08*/ 	.word	0x00005830
        /*0a0c*/ 	.word	0x00000008
        /*0a10*/ 	.word	0x00000000
        /*0a14*/ 	.short	0x010a
        /*0a16*/ 	.byte	0x3f
	.zero		1


	//   ....[153]....
        /*0a18*/ 	.word	0x000058c0
        /*0a1c*/ 	.word	0x00000009
        /*0a20*/ 	.word	0x00000000
        /*0a24*/ 	.short	0x010a
        /*0a26*/ 	.byte	0x3f
	.zero		1


	//   ....[154]....
        /*0a28*/ 	.word	0x00005950
        /*0a2c*/ 	.word	0x00000008
        /*0a30*/ 	.word	0x00000000
        /*0a34*/ 	.short	0x010a
        /*0a36*/ 	.byte	0x3f
	.zero		1


	//   ....[155]....
        /*0a38*/ 	.word	0x000059e0
        /*0a3c*/ 	.word	0x00000009
        /*0a40*/ 	.word	0x00000000
        /*0a44*/ 	.short	0x010a
        /*0a46*/ 	.byte	0x3f
	.zero		1


	//   ....[156]....
        /*0a48*/ 	.word	0x00005a70
        /*0a4c*/ 	.word	0x00000008
        /*0a50*/ 	.word	0x00000000
        /*0a54*/ 	.short	0x010a
        /*0a56*/ 	.byte	0x3f
	.zero		1


	//   ....[157]....
        /*0a58*/ 	.word	0x00005b00
        /*0a5c*/ 	.word	0x00000009
        /*0a60*/ 	.word	0x00000000
        /*0a64*/ 	.short	0x010a
        /*0a66*/ 	.byte	0x3f
	.zero		1


	//   ....[158]....
        /*0a68*/ 	.word	0x00005b90
        /*0a6c*/ 	.word	0x00000008
        /*0a70*/ 	.word	0x00000000
        /*0a74*/ 	.short	0x010a
        /*0a76*/ 	.byte	0x3f
	.zero		1


	//   ....[159]....
        /*0a78*/ 	.word	0x00005c20
        /*0a7c*/ 	.word	0x00000009
        /*0a80*/ 	.word	0x00000000
        /*0a84*/ 	.short	0x010a
        /*0a86*/ 	.byte	0x3f
	.zero		1


	//   ....[160]....
        /*0a88*/ 	.word	0x00005cb0
        /*0a8c*/ 	.word	0x00000008
        /*0a90*/ 	.word	0x00000000
        /*0a94*/ 	.short	0x010a
        /*0a96*/ 	.byte	0x3f
	.zero		1


	//   ....[161]....
        /*0a98*/ 	.word	0x00005d40
        /*0a9c*/ 	.word	0x00000009
        /*0aa0*/ 	.word	0x00000000
        /*0aa4*/ 	.short	0x010a
        /*0aa6*/ 	.byte	0x3f
	.zero		1


	//   ....[162]....
        /*0aa8*/ 	.word	0x00005dd0
        /*0aac*/ 	.word	0x00000008
        /*0ab0*/ 	.word	0x00000000
        /*0ab4*/ 	.short	0x010a
        /*0ab6*/ 	.byte	0x3f
	.zero		1


	//   ....[163]....
        /*0ab8*/ 	.word	0x00005e60
        /*0abc*/ 	.word	0x00000009
        /*0ac0*/ 	.word	0x00000000
        /*0ac4*/ 	.short	0x010a
        /*0ac6*/ 	.byte	0x3f
	.zero		1


	//   ....[164]....
        /*0ac8*/ 	.word	0x00005ef0
        /*0acc*/ 	.word	0x00000008
        /*0ad0*/ 	.word	0x00000000
        /*0ad4*/ 	.short	0x010a
        /*0ad6*/ 	.byte	0x3f
	.zero		1


	//   ....[165]....
        /*0ad8*/ 	.word	0x00005f80
        /*0adc*/ 	.word	0x00000009
        /*0ae0*/ 	.word	0x00000000
        /*0ae4*/ 	.short	0x010a
        /*0ae6*/ 	.byte	0x3f
	.zero		1


	//   ....[166]....
        /*0ae8*/ 	.word	0x00006010
        /*0aec*/ 	.word	0x00000008
        /*0af0*/ 	.word	0x00000000
        /*0af4*/ 	.short	0x010a
        /*0af6*/ 	.byte	0x3f
	.zero		1


	//   ....[167]....
        /*0af8*/ 	.word	0x000060a0
        /*0afc*/ 	.word	0x0000000b
        /*0b00*/ 	.word	0x00000000
        /*0b04*/ 	.short	0x010a
        /*0b06*/ 	.byte	0x3f
	.zero		1


	//   ....[168]....
        /*0b08*/ 	.word	0x00006130
        /*0b0c*/ 	.word	0x00000003
        /*0b10*/ 	.word	0x00000000
        /*0b14*/ 	.short	0x010a
        /*0b16*/ 	.byte	0x3f
	.zero		1


	//   ....[169]....
        /*0b18*/ 	.word	0x00006190
        /*0b1c*/ 	.word	0x00000003
        /*0b20*/ 	.word	0x00000000
        /*0b24*/ 	.short	0x010a
        /*0b26*/ 	.byte	0x3f
	.zero		1


	//   ....[170]....
        /*0b28*/ 	.word	0x000061f0
        /*0b2c*/ 	.word	0x00000004
        /*0b30*/ 	.word	0x00000000
        /*0b34*/ 	.short	0x010a
        /*0b36*/ 	.byte	0x3f
	.zero		1


	//   ....[171]....
        /*0b38*/ 	.word	0x000062c0
        /*0b3c*/ 	.word	0x00000017
        /*0b40*/ 	.word	0x000001a8
        /*0b44*/ 	.short	0x010a
        /*0b46*/ 	.byte	0x3f
	.zero		1


	//   ....[172]....
        /*0b48*/ 	.word	0x00006390
        /*0b4c*/ 	.word	0x00000005
        /*0b50*/ 	.word	0x00000000
        /*0b54*/ 	.short	0x010a
        /*0b56*/ 	.byte	0x3f
	.zero		1


	//   ....[173]....
        /*0b58*/ 	.word	0x000063e0
        /*0b5c*/ 	.word	0x00000009
        /*0b60*/ 	.word	0x00000000
        /*0b64*/ 	.short	0x010a
        /*0b66*/ 	.byte	0x3f
	.zero		1


	//   ....[174]....
        /*0b68*/ 	.word	0x00006430
        /*0b6c*/ 	.word	0x00000008
        /*0b70*/ 	.word	0x00000000
        /*0b74*/ 	.short	0x010a
        /*0b76*/ 	.byte	0x3f
	.zero		1


	//   ....[175]....
        /*0b78*/ 	.word	0x00006480
        /*0b7c*/ 	.word	0x00000009
        /*0b80*/ 	.word	0x00000000
        /*0b84*/ 	.short	0x010a
        /*0b86*/ 	.byte	0x3f
	.zero		1


	//   ....[176]....
        /*0b88*/ 	.word	0x000064d0
        /*0b8c*/ 	.word	0x00000008
        /*0b90*/ 	.word	0x00000000
        /*0b94*/ 	.short	0x010a
        /*0b96*/ 	.byte	0x3f
	.zero		1


	//   ....[177]....
        /*0b98*/ 	.word	0x00006520
        /*0b9c*/ 	.word	0x00000009
        /*0ba0*/ 	.word	0x00000000
        /*0ba4*/ 	.short	0x010a
        /*0ba6*/ 	.byte	0x3f
	.zero		1


	//   ....[178]....
        /*0ba8*/ 	.word	0x00006570
        /*0bac*/ 	.word	0x00000008
        /*0bb0*/ 	.word	0x00000000
        /*0bb4*/ 	.short	0x010a
        /*0bb6*/ 	.byte	0x3f
	.zero		1


	//   ....[179]....
        /*0bb8*/ 	.word	0x000065c0
        /*0bbc*/ 	.word	0x00000009
        /*0bc0*/ 	.word	0x00000000
        /*0bc4*/ 	.short	0x010a
        /*0bc6*/ 	.byte	0x3f
	.zero		1


	//   ....[180]....
        /*0bc8*/ 	.word	0x00006610
        /*0bcc*/ 	.word	0x00000008
        /*0bd0*/ 	.word	0x00000000
        /*0bd4*/ 	.short	0x010a
        /*0bd6*/ 	.byte	0x3f
	.zero		1


	//   ....[181]....
        /*0bd8*/ 	.word	0x00006660
        /*0bdc*/ 	.word	0x00000009
        /*0be0*/ 	.word	0x00000000
        /*0be4*/ 	.short	0x010a
        /*0be6*/ 	.byte	0x3f
	.zero		1


	//   ....[182]....
        /*0be8*/ 	.word	0x000066b0
        /*0bec*/ 	.word	0x00000008
        /*0bf0*/ 	.word	0x00000000
        /*0bf4*/ 	.short	0x010a
        /*0bf6*/ 	.byte	0x3f
	.zero		1


	//   ....[183]....
        /*0bf8*/ 	.word	0x00006700
        /*0bfc*/ 	.word	0x00000009
        /*0c00*/ 	.word	0x00000000
        /*0c04*/ 	.short	0x010a
        /*0c06*/ 	.byte	0x3f
	.zero		1


	//   ....[184]....
        /*0c08*/ 	.word	0x00006750
        /*0c0c*/ 	.word	0x00000008
        /*0c10*/ 	.word	0x00000000
        /*0c14*/ 	.short	0x010a
        /*0c16*/ 	.byte	0x3f
	.zero		1


	//   ....[185]....
        /*0c18*/ 	.word	0x000067a0
        /*0c1c*/ 	.word	0x00000009
        /*0c20*/ 	.word	0x00000000
        /*0c24*/ 	.short	0x010a
        /*0c26*/ 	.byte	0x3f
	.zero		1


	//   ....[186]....
        /*0c28*/ 	.word	0x000067f0
        /*0c2c*/ 	.word	0x00000008
        /*0c30*/ 	.word	0x00000000
        /*0c34*/ 	.short	0x010a
        /*0c36*/ 	.byte	0x3f
	.zero		1


	//   ....[187]....
        /*0c38*/ 	.word	0x00006840
        /*0c3c*/ 	.word	0x00000009
        /*0c40*/ 	.word	0x00000000
        /*0c44*/ 	.short	0x010a
        /*0c46*/ 	.byte	0x3f
	.zero		1


	//   ....[188]....
        /*0c48*/ 	.word	0x00006890
        /*0c4c*/ 	.word	0x00000008
        /*0c50*/ 	.word	0x00000000
        /*0c54*/ 	.short	0x010a
        /*0c56*/ 	.byte	0x3f
	.zero		1


	//   ....[189]....
        /*0c58*/ 	.word	0x000068e0
        /*0c5c*/ 	.word	0x00000009
        /*0c60*/ 	.word	0x00000000
        /*0c64*/ 	.short	0x010a
        /*0c66*/ 	.byte	0x3f
	.zero		1


	//   ....[190]....
        /*0c68*/ 	.word	0x00006930
        /*0c6c*/ 	.word	0x00000008
        /*0c70*/ 	.word	0x00000000
        /*0c74*/ 	.short	0x010a
        /*0c76*/ 	.byte	0x3f
	.zero		1


	//   ....[191]....
        /*0c78*/ 	.word	0x00006980
        /*0c7c*/ 	.word	0x00000009
        /*0c80*/ 	.word	0x00000000
        /*0c84*/ 	.short	0x010a
        /*0c86*/ 	.byte	0x3f
	.zero		1


	//   ....[192]....
        /*0c88*/ 	.word	0x000069d0
        /*0c8c*/ 	.word	0x00000008
        /*0c90*/ 	.word	0x00000000
        /*0c94*/ 	.short	0x010a
        /*0c96*/ 	.byte	0x3f
	.zero		1


	//   ....[193]....
        /*0c98*/ 	.word	0x00006a20
        /*0c9c*/ 	.word	0x00000009
        /*0ca0*/ 	.word	0x00000000
        /*0ca4*/ 	.short	0x010a
        /*0ca6*/ 	.byte	0x3f
	.zero		1


	//   ....[194]....
        /*0ca8*/ 	.word	0x00006a70
        /*0cac*/ 	.word	0x00000008
        /*0cb0*/ 	.word	0x00000000
        /*0cb4*/ 	.short	0x010a
        /*0cb6*/ 	.byte	0x3f
	.zero		1


	//   ....[195]....
        /*0cb8*/ 	.word	0x00006ac0
        /*0cbc*/ 	.word	0x00000009
        /*0cc0*/ 	.word	0x00000000
        /*0cc4*/ 	.short	0x010a
        /*0cc6*/ 	.byte	0x3f
	.zero		1


	//   ....[196]....
        /*0cc8*/ 	.word	0x00006b10
        /*0ccc*/ 	.word	0x00000008
        /*0cd0*/ 	.word	0x00000000
        /*0cd4*/ 	.short	0x010a
        /*0cd6*/ 	.byte	0x3f
	.zero		1


	//   ....[197]....
        /*0cd8*/ 	.word	0x00006b60
        /*0cdc*/ 	.word	0x00000009
        /*0ce0*/ 	.word	0x00000000
        /*0ce4*/ 	.short	0x010a
        /*0ce6*/ 	.byte	0x3f
	.zero		1


	//   ....[198]....
        /*0ce8*/ 	.word	0x00006bb0
        /*0cec*/ 	.word	0x00000008
        /*0cf0*/ 	.word	0x00000000
        /*0cf4*/ 	.short	0x010a
        /*0cf6*/ 	.byte	0x3f
	.zero		1


	//   ....[199]....
        /*0cf8*/ 	.word	0x00006c00
        /*0cfc*/ 	.word	0x00000009
        /*0d00*/ 	.word	0x00000000
        /*0d04*/ 	.short	0x010a
        /*0d06*/ 	.byte	0x3f
	.zero		1


	//   ....[200]....
        /*0d08*/ 	.word	0x00006c50
        /*0d0c*/ 	.word	0x00000008
        /*0d10*/ 	.word	0x00000000
        /*0d14*/ 	.short	0x010a
        /*0d16*/ 	.byte	0x3f
	.zero		1


	//   ....[201]....
        /*0d18*/ 	.word	0x00006ca0
        /*0d1c*/ 	.word	0x00000009
        /*0d20*/ 	.word	0x00000000
        /*0d24*/ 	.short	0x010a
        /*0d26*/ 	.byte	0x3f
	.zero		1


	//   ....[202]....
        /*0d28*/ 	.word	0x00006cf0
        /*0d2c*/ 	.word	0x00000008
        /*0d30*/ 	.word	0x00000000
        /*0d34*/ 	.short	0x010a
        /*0d36*/ 	.byte	0x3f
	.zero		1


	//   ....[203]....
        /*0d38*/ 	.word	0x00006d40
        /*0d3c*/ 	.word	0x00000009
        /*0d40*/ 	.word	0x00000000
        /*0d44*/ 	.short	0x010a
        /*0d46*/ 	.byte	0x3f
	.zero		1


	//   ....[204]....
        /*0d48*/ 	.word	0x00006d90
        /*0d4c*/ 	.word	0x00000008
        /*0d50*/ 	.word	0x00000000
        /*0d54*/ 	.short	0x010a
        /*0d56*/ 	.byte	0x3f
	.zero		1


	//   ....[205]....
        /*0d58*/ 	.word	0x00006de0
        /*0d5c*/ 	.word	0x00000009
        /*0d60*/ 	.word	0x00000000
        /*0d64*/ 	.short	0x010a
        /*0d66*/ 	.byte	0x3f
	.zero		1


	//   ....[206]....
        /*0d68*/ 	.word	0x00006e30
        /*0d6c*/ 	.word	0x00000008
        /*0d70*/ 	.word	0x00000000
        /*0d74*/ 	.short	0x010a
        /*0d76*/ 	.byte	0x3f
	.zero		1


	//   ....[207]....
        /*0d78*/ 	.word	0x00006e80
        /*0d7c*/ 	.word	0x00000009
        /*0d80*/ 	.word	0x00000000
        /*0d84*/ 	.short	0x010a
        /*0d86*/ 	.byte	0x3f
	.zero		1


	//   ....[208]....
        /*0d88*/ 	.word	0x00006ed0
        /*0d8c*/ 	.word	0x00000008
        /*0d90*/ 	.word	0x00000000
        /*0d94*/ 	.short	0x010a
        /*0d96*/ 	.byte	0x3f
	.zero		1


	//   ....[209]....
        /*0d98*/ 	.word	0x00006f20
        /*0d9c*/ 	.word	0x00000009
        /*0da0*/ 	.word	0x00000000
        /*0da4*/ 	.short	0x010a
        /*0da6*/ 	.byte	0x3f
	.zero		1


	//   ....[210]....
        /*0da8*/ 	.word	0x00006f70
        /*0dac*/ 	.word	0x00000008
        /*0db0*/ 	.word	0x00000000
        /*0db4*/ 	.short	0x010a
        /*0db6*/ 	.byte	0x3f
	.zero		1


	//   ....[211]....
        /*0db8*/ 	.word	0x00006fc0
        /*0dbc*/ 	.word	0x00000009
        /*0dc0*/ 	.word	0x00000000
        /*0dc4*/ 	.short	0x010a
        /*0dc6*/ 	.byte	0x3f
	.zero		1


	//   ....[212]....
        /*0dc8*/ 	.word	0x00007010
        /*0dcc*/ 	.word	0x00000008
        /*0dd0*/ 	.word	0x00000000
        /*0dd4*/ 	.short	0x010a
        /*0dd6*/ 	.byte	0x3f
	.zero		1


	//   ....[213]....
        /*0dd8*/ 	.word	0x00007060
        /*0ddc*/ 	.word	0x00000009
        /*0de0*/ 	.word	0x00000000
        /*0de4*/ 	.short	0x010a
        /*0de6*/ 	.byte	0x3f
	.zero		1


	//   ....[214]....
        /*0de8*/ 	.word	0x000070b0
        /*0dec*/ 	.word	0x00000008
        /*0df0*/ 	.word	0x00000000
        /*0df4*/ 	.short	0x010a
        /*0df6*/ 	.byte	0x3f
	.zero		1


	//   ....[215]....
        /*0df8*/ 	.word	0x00007100
        /*0dfc*/ 	.word	0x00000009
        /*0e00*/ 	.word	0x00000000
        /*0e04*/ 	.short	0x010a
        /*0e06*/ 	.byte	0x3f
	.zero		1


	//   ....[216]....
        /*0e08*/ 	.word	0x00007150
        /*0e0c*/ 	.word	0x00000008
        /*0e10*/ 	.word	0x00000000
        /*0e14*/ 	.short	0x010a
        /*0e16*/ 	.byte	0x3f
	.zero		1


	//   ....[217]....
        /*0e18*/ 	.word	0x000071a0
        /*0e1c*/ 	.word	0x00000009
        /*0e20*/ 	.word	0x00000000
        /*0e24*/ 	.short	0x010a
        /*0e26*/ 	.byte	0x3f
	.zero		1


	//   ....[218]....
        /*0e28*/ 	.word	0x000071f0
        /*0e2c*/ 	.word	0x00000008
        /*0e30*/ 	.word	0x00000000
        /*0e34*/ 	.short	0x010a
        /*0e36*/ 	.byte	0x3f
	.zero		1


	//   ....[219]....
        /*0e38*/ 	.word	0x00007240
        /*0e3c*/ 	.word	0x00000009
        /*0e40*/ 	.word	0x00000000
        /*0e44*/ 	.short	0x010a
        /*0e46*/ 	.byte	0x3f
	.zero		1


	//   ....[220]....
        /*0e48*/ 	.word	0x00007290
        /*0e4c*/ 	.word	0x00000008
        /*0e50*/ 	.word	0x00000000
        /*0e54*/ 	.short	0x010a
        /*0e56*/ 	.byte	0x3f
	.zero		1


	//   ....[221]....
        /*0e58*/ 	.word	0x000072e0
        /*0e5c*/ 	.word	0x00000009
        /*0e60*/ 	.word	0x00000000
        /*0e64*/ 	.short	0x010a
        /*0e66*/ 	.byte	0x3f
	.zero		1


	//   ....[222]....
        /*0e68*/ 	.word	0x00007330
        /*0e6c*/ 	.word	0x00000008
        /*0e70*/ 	.word	0x00000000
        /*0e74*/ 	.short	0x010a
        /*0e76*/ 	.byte	0x3f
	.zero		1


	//   ....[223]....
        /*0e78*/ 	.word	0x00007380
        /*0e7c*/ 	.word	0x0000000b
        /*0e80*/ 	.word	0x00000000
        /*0e84*/ 	.short	0x010a
        /*0e86*/ 	.byte	0x3f
	.zero		1


	//----- nvinfo : EIATTR_NUM_MBARRIERS
	.align		4
.L_35:
        /*0e88*/ 	.byte	0x03, 0x38
        /*0e8a*/ 	.short	0x006c


	//----- nvinfo : EIATTR_EXIT_INSTR_OFFSETS
	.align		4
        /*0e8c*/ 	.byte	0x04, 0x1c
        /*0e8e*/ 	.short	(.L_37 - .L_36)


	//   ....[0]....
.L_36:
        /*0e90*/ 	.word	0x00001020


	//   ....[1]....
        /*0e94*/ 	.word	0x00001830


	//   ....[2]....
        /*0e98*/ 	.word	0x00003060


	//   ....[3]....
        /*0e9c*/ 	.word	0x000035c0


	//   ....[4]....
        /*0ea0*/ 	.word	0x00006180


	//----- nvinfo : EIATTR_MAX_THREADS
	.align		4
.L_37:
        /*0ea4*/ 	.byte	0x04, 0x05
        /*0ea6*/ 	.short	(.L_39 - .L_38)
.L_38:
        /*0ea8*/ 	.word	0x00000180
        /*0eac*/ 	.word	0x00000001
        /*0eb0*/ 	.word	0x00000001


	//----- nvinfo : EIATTR_CRS_STACK_SIZE
	.align		4
.L_39:
        /*0eb4*/ 	.byte	0x04, 0x1e
        /*0eb6*/ 	.short	(.L_41 - .L_40)
.L_40:
        /*0eb8*/ 	.word	0x00000000


	//----- nvinfo : EIATTR_CBANK_PARAM_SIZE
	.align		4
.L_41:
        /*0ebc*/ 	.byte	0x03, 0x19
        /*0ebe*/ 	.short	0x0470


	//----- nvinfo : EIATTR_PARAM_CBANK
	.align		4
        /*0ec0*/ 	.byte	0x04, 0x0a
        /*0ec2*/ 	.short	(.L_43 - .L_42)
	.align		4
.L_42:
        /*0ec4*/ 	.word	index@(.nv.constant0._ZN7cutlass13device_kernelINS_4gemm6kernel13GemmUniversalIN4cute5tupleIJiiiiEEENS1_10collective13CollectiveMmaINS1_34MainloopSm90TmaGmmaWarpSpecializedILi53ENS5_IJNS4_1CILi2EEENSA_ILi1EEESC_EEENS1_35KernelTmaWarpSpecializedCooperativeEEENS5_IJNSA_ILi128EEENSA_ILi8EEENSA_ILi32EEEEEEaNS5_IJlSC_lEEEaSK_NS4_8TiledMMAINS4_8MMA_AtomIJNS4_4SM904GMMA25MMA_64x8x32_S32S8S8_SS_TNEEEENS4_6LayoutISD_NS5_IJSC_NSA_ILi0EEESS_EEEEENS5_IJNS4_10UnderscoreESV_SV_EEEEENS4_13SM90_TMA_LOADENS4_14ComposedLayoutINS4_7SwizzleILi1ELi4ELi3EEENS4_18smem_ptr_flag_bitsILi8EEENSR_INS5_IJSH_SI_EEENS5_IJSI_SC_EEEEEEEvNS4_8identityENS4_23SM90_TMA_LOAD_MULTICASTES17_vS18_EENS_8epilogue10collective6detail29Sm90TmaWarpSpecializedAdapterINS1C_15DefaultEpilogueIaSK_SK_NS1B_6thread17LinearCombinationIaLi1EiiLNS1G_9ScaleType4KindE0ELNS_15FloatRoundStyleE2EaEENS1_15EpilogueDefaultEEEEEvvEEEEvNT_6ParamsE)
        /*0ec8*/ 	.short	0x0210
        /*0eca*/ 	.short	0x0470


	//----- nvinfo : EIATTR_SW_WAR
	.align		4
.L_43:
        /*0ecc*/ 	.byte	0x04, 0x36
        /*0ece*/ 	.short	(.L_45 - .L_44)
.L_44:
        /*0ed0*/ 	.word	0x00000008
.L_45:


//--------------------- .nv.callgraph             --------------------------
	.section	.nv.callgraph,"",@"SHT_CUDA_CALLGRAPH"
	.align	4
	.sectionentsize	8
	.align		4
        /*0000*/ 	.word	0x00000000
	.align		4
        /*0004*/ 	.word	0xffffffff
	.align		4
        /*0008*/ 	.word	index@(_ZN7cutlass13device_kernelINS_4gemm6kernel13GemmUniversalIN4cute5tupleIJiiiiEEENS1_10collective13CollectiveMmaINS1_34MainloopSm90TmaGmmaWarpSpecializedILi53ENS5_IJNS4_1CILi2EEENSA_ILi1EEESC_EEENS1_35KernelTmaWarpSpecializedCooperativeEEENS5_IJNSA_ILi128EEENSA_ILi8EEENSA_ILi32EEEEEEaNS5_IJlSC_lEEEaSK_NS4_8TiledMMAINS4_8MMA_AtomIJNS4_4SM904GMMA25MMA_64x8x32_S32S8S8_SS_TNEEEENS4_6LayoutISD_NS5_IJSC_NSA_ILi0EEESS_EEEEENS5_IJNS4_10UnderscoreESV_SV_EEEEENS4_13SM90_TMA_LOADENS4_14ComposedLayoutINS4_7SwizzleILi1ELi4ELi3EEENS4_18smem_ptr_flag_bitsILi8EEENSR_INS5_IJSH_SI_EEENS5_IJSI_SC_EEEEEEEvNS4_8identityENS4_23SM90_TMA_LOAD_MULTICASTES17_vS18_EENS_8epilogue10collective6detail29Sm90TmaWarpSpecializedAdapterINS1C_15DefaultEpilogueIaSK_SK_NS1B_6thread17LinearCombinationIaLi1EiiLNS1G_9ScaleType4KindE0ELNS_15FloatRoundStyleE2EaEENS1_15EpilogueDefaultEEEEEvvEEEEvNT_6ParamsE)
	.align		4
        /*000c*/ 	.word	index@(__assertfail)
	.align		4
        /*0010*/ 	.word	0x00000000
	.align		4
        /*0014*/ 	.word	0xfffffffe
	.align		4
        /*0018*/ 	.word	0x00000000
	.align		4
        /*001c*/ 	.word	0xfffffffd
	.align		4
        /*0020*/ 	.word	0x00000000
	.align		4
        /*0024*/ 	.word	0xfffffffc


//--------------------- .nv.constant4             --------------------------
	.section	.nv.constant4,"a",@progbits
	.align	8
	.align		8
.nv.constant4:
        /*0000*/ 	.dword	__assertfail
	.align		8
        /*0008*/ 	.dword	__unnamed_1
	.align		8
        /*0010*/ 	.dword	_ZN39_INTERNAL_934565a0_4_k_cu_f55d2bc9_60434cuda3std3__45__cpo5beginE
	.align		8
        /*0018*/ 	.dword	_ZN39_INTERNAL_934565a0_4_k_cu_f55d2bc9_60434cuda3std3__45__cpo3endE
	.align		8
        /*0020*/ 	.dword	_ZN39_INTERNAL_934565a0_4_k_cu_f55d2bc9_60434cuda3std3__45__cpo6cbeginE
	.align		8
        /*0028*/ 	.dword	_ZN39_INTERNAL_934565a0_4_k_cu_f55d2bc9_60434cuda3std3__45__cpo4cendE
	.align		8
        /*0030*/ 	.dword	_ZN39_INTERNAL_934565a0_4_k_cu_f55d2bc9_60434cuda3std3__441_GLOBAL__N__934565a0_4_k_cu_f55d2bc9_60436ignoreE
	.align		8
        /*0038*/ 	.dword	_ZN39_INTERNAL_934565a0_4_k_cu_f55d2bc9_60434cuda3std3__419piecewise_constructE
	.align		8
        /*0040*/ 	.dword	_ZN39_INTERNAL_934565a0_4_k_cu_f55d2bc9_60434cuda3std3__48in_placeE
	.align		8
        /*0048*/ 	.dword	_ZN39_INTERNAL_934565a0_4_k_cu_f55d2bc9_60434cuda3std6ranges3__45__cpo4swapE
	.align		8
        /*0050*/ 	.dword	_ZN39_INTERNAL_934565a0_4_k_cu_f55d2bc9_60434cuda3std6ranges3__45__cpo9iter_moveE
	.align		8
        /*0058*/ 	.dword	_ZN39_INTERNAL_934565a0_4_k_cu_f55d2bc9_60434cute7productE
	.align		8
        /*0060*/ 	.dword	_ZN39_INTERNAL_934565a0_4_k_cu_f55d2bc9_60434cute1_E
	.align		8
        /*0068*/ 	.dword	$str$22
	.align		8
        /*0070*/ 	.dword	$str$23


//--------------------- .text._ZN7cutlass13device_kernelINS_4gemm6kernel13GemmUniversalIN4cute5tupleIJiiiiEEENS1_10collective13CollectiveMmaINS1_34MainloopSm90TmaGmmaWarpSpecializedILi53ENS5_IJNS4_1CILi2EEENSA_ILi1EEESC_EEENS1_35KernelTmaWarpSpecializedCooperativeEEENS5_IJNSA_ILi128EEENSA_ILi8EEENSA_ILi32EEEEEEaNS5_IJlSC_lEEEaSK_NS4_8TiledMMAINS4_8MMA_AtomIJNS4_4SM904GMMA25MMA_64x8x32_S32S8S8_SS_TNEEEENS4_6LayoutISD_NS5_IJSC_NSA_ILi0EEESS_EEEEENS5_IJNS4_10UnderscoreESV_SV_EEEEENS4_13SM90_TMA_LOADENS4_14ComposedLayoutINS4_7SwizzleILi1ELi4ELi3EEENS4_18smem_ptr_flag_bitsILi8EEENSR_INS5_IJSH_SI_EEENS5_IJSI_SC_EEEEEEEvNS4_8identityENS4_23SM90_TMA_LOAD_MULTICASTES17_vS18_EENS_8epilogue10collective6detail29Sm90TmaWarpSpecializedAdapterINS1C_15DefaultEpilogueIaSK_SK_NS1B_6thread17LinearCombinationIaLi1EiiLNS1G_9ScaleType4KindE0ELNS_15FloatRoundStyleE2EaEENS1_15EpilogueDefaultEEEEEvvEEEEvNT_6ParamsE --------------------------
	.section	.text._ZN7cutlass13device_kernelINS_4gemm6kernel13GemmUniversalIN4cute5tupleIJiiiiEEENS1_10collective13CollectiveMmaINS1_34MainloopSm90TmaGmmaWarpSpecializedILi53ENS5_IJNS4_1CILi2EEENSA_ILi1EEESC_EEENS1_35KernelTmaWarpSpecializedCooperativeEEENS5_IJNSA_ILi128EEENSA_ILi8EEENSA_ILi32EEEEEEaNS5_IJlSC_lEEEaSK_NS4_8TiledMMAINS4_8MMA_AtomIJNS4_4SM904GMMA25MMA_64x8x32_S32S8S8_SS_TNEEEENS4_6LayoutISD_NS5_IJSC_NSA_ILi0EEESS_EEEEENS5_IJNS4_10UnderscoreESV_SV_EEEEENS4_13SM90_TMA_LOADENS4_14ComposedLayoutINS4_7SwizzleILi1ELi4ELi3EEENS4_18smem_ptr_flag_bitsILi8EEENSR_INS5_IJSH_SI_EEENS5_IJSI_SC_EEEEEEEvNS4_8identityENS4_23SM90_TMA_LOAD_MULTICASTES17_vS18_EENS_8epilogue10collective6detail29Sm90TmaWarpSpecializedAdapterINS1C_15DefaultEpilogueIaSK_SK_NS1B_6thread17LinearCombinationIaLi1EiiLNS1G_9ScaleType4KindE0ELNS_15FloatRoundStyleE2EaEENS1_15EpilogueDefaultEEEEEvvEEEEvNT_6ParamsE,"ax",@progbits
	.align	128
.text._ZN7cutlass13device_kernelINS_4gemm6kernel13GemmUniversalIN4cute5tupleIJiiiiEEENS1_10collective13CollectiveMmaINS1_34MainloopSm90TmaGmmaWarpSpecializedILi53ENS5_IJNS4_1CILi2EEENSA_ILi1EEESC_EEENS1_35KernelTmaWarpSpecializedCooperativeEEENS5_IJNSA_ILi128EEENSA_ILi8EEENSA_ILi32EEEEEEaNS5_IJlSC_lEEEaSK_NS4_8TiledMMAINS4_8MMA_AtomIJNS4_4SM904GMMA25MMA_64x8x32_S32S8S8_SS_TNEEEENS4_6LayoutISD_NS5_IJSC_NSA_ILi0EEESS_EEEEENS5_IJNS4_10UnderscoreESV_SV_EEEEENS4_13SM90_TMA_LOADENS4_14ComposedLayoutINS4_7SwizzleILi1ELi4ELi3EEENS4_18smem_ptr_flag_bitsILi8EEENSR_INS5_IJSH_SI_EEENS5_IJSI_SC_EEEEEEEvNS4_8identityENS4_23SM90_TMA_LOAD_MULTICASTES17_vS18_EENS_8epilogue10collective6detail29Sm90TmaWarpSpecializedAdapterINS1C_15DefaultEpilogueIaSK_SK_NS1B_6thread17LinearCombinationIaLi1EiiLNS1G_9ScaleType4KindE0ELNS_15FloatRoundStyleE2EaEENS1_15EpilogueDefaultEEEEEvvEEEEvNT_6ParamsE:
        .type           _ZN7cutlass13device_kernelINS_4gemm6kernel13GemmUniversalIN4cute5tupleIJiiiiEEENS1_10collective13CollectiveMmaINS1_34MainloopSm90TmaGmmaWarpSpecializedILi53ENS5_IJNS4_1CILi2EEENSA_ILi1EEESC_EEENS1_35KernelTmaWarpSpecializedCooperativeEEENS5_IJNSA_ILi128EEENSA_ILi8EEENSA_ILi32EEEEEEaNS5_IJlSC_lEEEaSK_NS4_8TiledMMAINS4_8MMA_AtomIJNS4_4SM904GMMA25MMA_64x8x32_S32S8S8_SS_TNEEEENS4_6LayoutISD_NS5_IJSC_NSA_ILi0EEESS_EEEEENS5_IJNS4_10UnderscoreESV_SV_EEEEENS4_13SM90_TMA_LOADENS4_14ComposedLayoutINS4_7SwizzleILi1ELi4ELi3EEENS4_18smem_ptr_flag_bitsILi8EEENSR_INS5_IJSH_SI_EEENS5_IJSI_SC_EEEEEEEvNS4_8identityENS4_23SM90_TMA_LOAD_MULTICASTES17_vS18_EENS_8epilogue10collective6detail29Sm90TmaWarpSpecializedAdapterINS1C_15DefaultEpilogueIaSK_SK_NS1B_6thread17LinearCombinationIaLi1EiiLNS1G_9ScaleType4KindE0ELNS_15FloatRoundStyleE2EaEENS1_15EpilogueDefaultEEEEEvvEEEEvNT_6ParamsE,@function
        .size           _ZN7cutlass13device_kernelINS_4gemm6kernel13GemmUniversalIN4cute5tupleIJiiiiEEENS1_10collective13CollectiveMmaINS1_34MainloopSm90TmaGmmaWarpSpecializedILi53ENS5_IJNS4_1CILi2EEENSA_ILi1EEESC_EEENS1_35KernelTmaWarpSpecializedCooperativeEEENS5_IJNSA_ILi128EEENSA_ILi8EEENSA_ILi32EEEEEEaNS5_IJlSC_lEEEaSK_NS4_8TiledMMAINS4_8MMA_AtomIJNS4_4SM904GMMA25MMA_64x8x32_S32S8S8_SS_TNEEEENS4_6LayoutISD_NS5_IJSC_NSA_ILi0EEESS_EEEEENS5_IJNS4_10UnderscoreESV_SV_EEEEENS4_13SM90_TMA_LOADENS4_14ComposedLayoutINS4_7SwizzleILi1ELi4ELi3EEENS4_18smem_ptr_flag_bitsILi8EEENSR_INS5_IJSH_SI_EEENS5_IJSI_SC_EEEEEEEvNS4_8identityENS4_23SM90_TMA_LOAD_MULTICASTES17_vS18_EENS_8epilogue10collective6detail29Sm90TmaWarpSpecializedAdapterINS1C_15DefaultEpilogueIaSK_SK_NS1B_6thread17LinearCombinationIaLi1EiiLNS1G_9ScaleType4KindE0ELNS_15FloatRoundStyleE2EaEENS1_15EpilogueDefaultEEEEEvvEEEEvNT_6ParamsE,(.L_x_182 - _ZN7cutlass13device_kernelINS_4gemm6kernel13GemmUniversalIN4cute5tupleIJiiiiEEENS1_10collective13CollectiveMmaINS1_34MainloopSm90TmaGmmaWarpSpecializedILi53ENS5_IJNS4_1CILi2EEENSA_ILi1EEESC_EEENS1_35KernelTmaWarpSpecializedCooperativeEEENS5_IJNSA_ILi128EEENSA_ILi8EEENSA_ILi32EEEEEEaNS5_IJlSC_lEEEaSK_NS4_8TiledMMAINS4_8MMA_AtomIJNS4_4SM904GMMA25MMA_64x8x32_S32S8S8_SS_TNEEEENS4_6LayoutISD_NS5_IJSC_NSA_ILi0EEESS_EEEEENS5_IJNS4_10UnderscoreESV_SV_EEEEENS4_13SM90_TMA_LOADENS4_14ComposedLayoutINS4_7SwizzleILi1ELi4ELi3EEENS4_18smem_ptr_flag_bitsILi8EEENSR_INS5_IJSH_SI_EEENS5_IJSI_SC_EEEEEEEvNS4_8identityENS4_23SM90_TMA_LOAD_MULTICASTES17_vS18_EENS_8epilogue10collective6detail29Sm90TmaWarpSpecializedAdapterINS1C_15DefaultEpilogueIaSK_SK_NS1B_6thread17LinearCombinationIaLi1EiiLNS1G_9ScaleType4KindE0ELNS_15FloatRoundStyleE2EaEENS1_15EpilogueDefaultEEEEEvvEEEEvNT_6ParamsE)
        .other          _ZN7cutlass13device_kernelINS_4gemm6kernel13GemmUniversalIN4cute5tupleIJiiiiEEENS1_10collective13CollectiveMmaINS1_34MainloopSm90TmaGmmaWarpSpecializedILi53ENS5_IJNS4_1CILi2EEENSA_ILi1EEESC_EEENS1_35KernelTmaWarpSpecializedCooperativeEEENS5_IJNSA_ILi128EEENSA_ILi8EEENSA_ILi32EEEEEEaNS5_IJlSC_lEEEaSK_NS4_8TiledMMAINS4_8MMA_AtomIJNS4_4SM904GMMA25MMA_64x8x32_S32S8S8_SS_TNEEEENS4_6LayoutISD_NS5_IJSC_NSA_ILi0EEESS_EEEEENS5_IJNS4_10UnderscoreESV_SV_EEEEENS4_13SM90_TMA_LOADENS4_14ComposedLayoutINS4_7SwizzleILi1ELi4ELi3EEENS4_18smem_ptr_flag_bitsILi8EEENSR_INS5_IJSH_SI_EEENS5_IJSI_SC_EEEEEEEvNS4_8identityENS4_23SM90_TMA_LOAD_MULTICASTES17_vS18_EENS_8epilogue10collective6detail29Sm90TmaWarpSpecializedAdapterINS1C_15DefaultEpilogueIaSK_SK_NS1B_6thread17LinearCombinationIaLi1EiiLNS1G_9ScaleType4KindE0ELNS_15FloatRoundStyleE2EaEENS1_15EpilogueDefaultEEEEEvvEEEEvNT_6ParamsE,@"STO_CUDA_ENTRY STV_DEFAULT"
_ZN7cutlass13device_kernelINS_4gemm6kernel13GemmUniversalIN4cute5tupleIJiiiiEEENS1_10collective13CollectiveMmaINS1_34MainloopSm90TmaGmmaWarpSpecializedILi53ENS5_IJNS4_1CILi2EEENSA_ILi1EEESC_EEENS1_35KernelTmaWarpSpecializedCooperativeEEENS5_IJNSA_ILi128EEENSA_ILi8EEENSA_ILi32EEEEEEaNS5_IJlSC_lEEEaSK_NS4_8TiledMMAINS4_8MMA_AtomIJNS4_4SM904GMMA25MMA_64x8x32_S32S8S8_SS_TNEEEENS4_6LayoutISD_NS5_IJSC_NSA_ILi0EEESS_EEEEENS5_IJNS4_10UnderscoreESV_SV_EEEEENS4_13SM90_TMA_LOADENS4_14ComposedLayoutINS4_7SwizzleILi1ELi4ELi3EEENS4_18smem_ptr_flag_bitsILi8EEENSR_INS5_IJSH_SI_EEENS5_IJSI_SC_EEEEEEEvNS4_8identityENS4_23SM90_TMA_LOAD_MULTICASTES17_vS18_EENS_8epilogue10collective6detail29Sm90TmaWarpSpecializedAdapterINS1C_15DefaultEpilogueIaSK_SK_NS1B_6thread17LinearCombinationIaLi1EiiLNS1G_9ScaleType4KindE0ELNS_15FloatRoundStyleE2EaEENS1_15EpilogueDefaultEEEEEvvEEEEvNT_6ParamsE:
[----:B------:R-:W0:Y:S01]  /*0000*/  LDC R1, c[0x0][0x28] ;  /* 0x00000a00ff017b82 */ /* 0x000e220000000800 */
[----:B------:R-:W1:Y:S01]  /*0010*/  S2R R3, SR_TID.X ;  /* 0x0000000000037919 */ /* 0x000e620000002100 */
[----:B------:R-:W-:Y:S01]  /*0020*/  ELECT P0, URZ, PT ;  /* 0x00000000003f782f */ /* 0x000fe20003800000 */
[----:B------:R-:W-:Y:S01]  /*0030*/  BSSY B0, `(.L_x_0) ;  /* 0x000000f000007945 */ /* 0x000fe20003800000 */
[--C-:B-1----:R-:W-:Y:S02]  /*0040*/  SHF.R.U32.HI R0, RZ, 0x5, R3.reuse ;  /* 0x00000005ff007819 */ /* 0x102fe40000011603 */
[----:B------:R-:W-:-:S03]  /*0050*/  SHF.R.U32.HI R8, RZ, 0x7, R3 ;  /* 0x00000007ff087819 */ /* 0x000fc60000011603 */
[----:B------:R-:W1:Y:S04]  /*0060*/  SHFL.IDX PT, R2, R0, RZ, 0x1f ;  /* 0x00001fff00027589 */ /* 0x000e6800000e0000 */
[----:B------:R2:W3:Y:S01]  /*0070*/  SHFL.IDX PT, R5, R8, RZ, 0x1f ;  /* 0x00001fff08057589 */ /* 0x0004e200000e0000 */
[----:B-1----:R-:W-:-:S13]  /*0080*/  ISETP.NE.OR P0, PT, R2, RZ, !P0 ;  /* 0x000000ff0200720c */ /* 0x002fda0004705670 */
[----:B0-23--:R-:W-:Y:S05]  /*0090*/  @P0 BRA `(.L_x_1) ;  /* 0x0000000000200947 */ /* 0x00dfea0003800000 */
[----:B------:R-:W-:Y:S02]  /*00a0*/  ULDC.64 UR4, c[0x0][0x198] ;  /* 0x0000660000047ab9 */ /* 0x000fe40000000a00 */
[----:B------:R-:W-:Y:S02]  /*00b0*/  UIADD3 UR6, UP0, UR4, 0xf0, URZ ;  /* 0x000000f004067890 */ /* 0x000fe4000ff1e03f */
[----:B------:R-:W-:Y:S02]  /*00c0*/  UIADD3 UR4, UP1, UR4, 0x1f0, URZ ;  /* 0x000001f004047890 */ /* 0x000fe4000ff3e03f */
[----:B------:R-:W-:Y:S02]  /*00d0*/  UIADD3.X UR7, URZ, UR5, URZ, UP0, !UPT ;  /* 0x000000053f077290 */ /* 0x000fe400087fe43f */
[----:B------:R-:W-:-:S07]  /*00e0*/  UIADD3.X UR5, URZ, UR5, URZ, UP1, !UPT ;  /* 0x000000053f057290 */ /* 0x000fce0008ffe43f */
[----:B------:R0:W-:Y:S02]  /*00f0*/  UTMACCTL.PF [UR6] ;  /* 0x00000000060079b9 */ /* 0x0001e40008040000 */
[----:B------:R0:W-:Y:S02]  /*0100*/  UTMACCTL.PF [UR4] ;  /* 0x00000000040079b9 */ /* 0x0001e40008040000 */
[----:B0-----:R-:W-:Y:S01]  /*0110*/  NOP ;  /* 0x0000000000007918 */ /* 0x001fe20000000000 */
.L_x_1:
[----:B------:R-:W-:Y:S05]  /*0120*/  BSYNC B0 ;  /* 0x0000000000007941 */ /* 0x000fea0003800000 */
.L_x_0:
[----:B------:R-:W0:Y:S02]  /*0130*/  SHFL.IDX PT, R6, R0, RZ, 0x1f ;  /* 0x00001fff00067589 */ /* 0x000e2400000e0000 */
[----:B0-----:R-:W-:-:S13]  /*0140*/  ISETP.NE.AND P0, PT, R6, RZ, PT ;  /* 0x000000ff0600720c */ /* 0x001fda0003f05270 */
[----:B------:R-:W-:Y:S05]  /*0150*/  @P0 BRA `(.L_x_2) ;  /* 0x0000000400ec0947 */ /* 0x000fea0003800000 */
[----:B------:R-:W-:Y:S01]  /*0160*/  ELECT P0, URZ, PT ;  /* 0x00000000003f782f */ /* 0x000fe20003800000 */
[----:B------:R-:W-:-:S12]  /*0170*/  BSSY B0, `(.L_x_2) ;  /* 0x0000079000007945 */ /* 0x000fd80003800000 */
[----:B------:R-:W-:Y:S05]  /*0180*/  @!P0 BRA `(.L_x_3) ;  /* 0x0000000400dc8947 */ /* 0x000fea0003800000 */
[----:B------:R-:W0:Y:S01]  /*0190*/  S2UR UR8, SR_CgaCtaId ;  /* 0x00000000000879c3 */ /* 0x000e220000008800 */
[----:B------:R-:W-:Y:S01]  /*01a0*/  UMOV UR4, 0x400 ;  /* 0x0000040000047882 */ /* 0x000fe20000000000 */
[----:B------:R-:W-:Y:S01]  /*01b0*/  UMOV UR5, 0x1 ;  /* 0x0000000100057882 */ /* 0x000fe20000000000 */
[----:B------:R-:W-:Y:S02]  /*01c0*/  UMOV UR6, 0x4 ;  /* 0x0000000400067882 */ /* 0x000fe40000000000 */
[----:B------:R-:W-:-:S04]  /*01d0*/  UIADD3 UR6, -UR6, 0x100000, URZ ;  /* 0x0010000006067890 */ /* 0x000fc8000fffe13f */
[----:B------:R-:W-:Y:S02]  /*01e0*/  USHF.L.U32 UR7, UR6, 0xb, URZ ;  /* 0x0000000b06077899 */ /* 0x000fe4000800063f */
[----:B------:R-:W-:Y:S02]  /*01f0*/  USHF.L.U32 UR6, UR6, 0x1, URZ ;  /* 0x0000000106067899 */ /* 0x000fe4000800063f */
[----:B0-----:R-:W-:Y:S02]  /*0200*/  ULEA UR8, UR8, UR4, 0x18 ;  /* 0x0000000408087291 */ /* 0x001fe4000f8ec03f */
[----:B------:R-:W-:-:S04]  /*0210*/  UIADD3 UR4, -UR5, 0x100000, URZ ;  /* 0x0010000005047890 */ /* 0x000fc8000fffe13f */
[----:B------:R-:W-:Y:S02]  /*0220*/  USHF.L.U32 UR5, UR4, 0xb, URZ ;  /* 0x0000000b04057899 */ /* 0x000fe4000800063f */
[----:B------:R-:W-:Y:S01]  /*0230*/  USHF.L.U32 UR4, UR4, 0x1, URZ ;  /* 0x0000000104047899 */ /* 0x000fe2000800063f */
[----:B------:R-:W0:Y:S11]  /*0240*/  FENCE.VIEW.ASYNC.S ;  /* 0x00000000000073c6 */ /* 0x000e360000000000 */
[----:B0-----:R0:W1:Y:S01]  /*0250*/  SYNCS.EXCH.64 URZ, [UR8], UR4 ;  /* 0x00000004083f75b2 */ /* 0x0010620008000100 */
[----:B------:R0:W2:Y:S01]  /*0260*/  SYNCS.EXCH.64 URZ, [UR8+0x1a8], UR6 ;  /* 0x0001a806083f75b2 */ /* 0x0000a20008000100 */
[----:B------:R0:W3:Y:S01]  /*0270*/  SYNCS.EXCH.64 URZ, [UR8+0x8], UR4 ;  /* 0x00000804083f75b2 */ /* 0x0000e20008000100 */
[----:B------:R0:W4:Y:S01]  /*0280*/  SYNCS.EXCH.64 URZ, [UR8+0x1b0], UR6 ;  /* 0x0001b006083f75b2 */ /* 0x0001220008000100 */
[----:B------:R0:W0:Y:S01]  /*0290*/  SYNCS.EXCH.64 URZ, [UR8+0x10], UR4 ;  /* 0x00001004083f75b2 */ /* 0x0000220008000100 */
        /* <DEDUP_REMOVED lines=101> */
[----:B-1234-:R-:W-:Y:S01]  /*08f0*/  NOP ;  /* 0x0000000000007918 */ /* 0x01efe20000000000 */
.L_x_3:
[----:B0-----:R-:W-:Y:S05]  /*0900*/  BSYNC B0 ;  /* 0x0000000000007941 */ /* 0x001fea0003800000 */
.L_x_2:
[----:B------:R-:W-:Y:S01]  /*0910*/  SHF.R.S32.HI R4, RZ, 0x1f, R3 ;  /* 0x0000001fff047819 */ /* 0x000fe20000011403 */
[----:B------:R-:W0:Y:S01]  /*0920*/  SHFL.IDX PT, R0, R0, RZ, 0x1f ;  /* 0x00001fff00007589 */ /* 0x000e2200000e0000 */
[----:B------:R-:W1:Y:S01]  /*0930*/  S2UR UR8, SR_CTAID.X ;  /* 0x00000000000879c3 */ /* 0x000e620000002500 */
[----:B------:R-:W-:Y:S02]  /*0940*/  ELECT P0, URZ, PT ;  /* 0x00000000003f782f */ /* 0x000fe40003800000 */
[----:B------:R-:W-:Y:S01]  /*0950*/  LEA.HI R4, R4, R3, RZ, 0x7 ;  /* 0x0000000304047211 */ /* 0x000fe200078f38ff */
[----:B------:R-:W-:Y:S01]  /*0960*/  ULDC UR4, c[0x0][0x150] ;  /* 0x0000540000047ab9 */ /* 0x000fe20000000800 */
[----:B------:R-:W-:Y:S01]  /*0970*/  SHF.R.S32.HI R9, RZ, 0x1f, R6 ;  /* 0x0000001fff097819 */ /* 0x000fe20000011406 */
[----:B------:R-:W-:Y:S01]  /*0980*/  NOP ;  /* 0x0000000000007918 */ /* 0x000fe20000000000 */
[----:B------:R-:W-:Y:S01]  /*0990*/  LOP3.LUT R4, R4, 0xffffff80, RZ, 0xc0, !PT ;  /* 0xffffff8004047812 */ /* 0x000fe200078ec0ff */
[----:B------:R-:W-:Y:S01]  /*09a0*/  IMAD.MOV.U32 R23, RZ, RZ, 0x1 ;  /* 0x00000001ff177424 */ /* 0x000fe200078e00ff */
[----:B------:R-:W-:Y:S01]  /*09b0*/  LEA.HI R9, R9, R6, RZ, 0x2 ;  /* 0x0000000609097211 */ /* 0x000fe200078f10ff */
[----:B------:R-:W2:Y:S01]  /*09c0*/  LDC R12, c[0x0][0x144] ;  /* 0x00005100ff0c7b82 */ /* 0x000ea20000000800 */
[----:B------:R-:W-:Y:S01]  /*09d0*/  NOP ;  /* 0x0000000000007918 */ /* 0x000fe20000000000 */
[----:B------:R-:W-:Y:S01]  /*09e0*/  IMAD.IADD R10, R3, 0x1, -R4 ;  /* 0x00000001030a7824 */ /* 0x000fe200078e0a04 */
[----:B------:R-:W-:Y:S01]  /*09f0*/  LOP3.LUT R9, R9, 0x3ffffffc, RZ, 0xc0, !PT ;  /* 0x3ffffffc09097812 */ /* 0x000fe200078ec0ff */
[----:B------:R-:W3:Y:S01]  /*0a00*/  S2R R4, SR_CTAID.Y ;  /* 0x0000000000047919 */ /* 0x000ee20000002600 */
[----:B------:R-:W-:-:S02]  /*0a10*/  ISETP.NE.AND P3, PT, R5, RZ, PT ;  /* 0x000000ff0500720c */ /* 0x000fc40003f65270 */
[----:B------:R-:W-:Y:S01]  /*0a20*/  SHF.R.S32.HI R7, RZ, 0x1f, R10 ;  /* 0x0000001fff077819 */ /* 0x000fe2000001140a */
[----:B------:R-:W-:Y:S01]  /*0a30*/  IMAD.IADD R6, R6, 0x1, -R9 ;  /* 0x0000000106067824 */ /* 0x000fe200078e0a09 */
[----:B------:R-:W4:Y:S01]  /*0a40*/  LDC R13, c[0x0][0x140] ;  /* 0x00005000ff0d7b82 */ /* 0x000f220000000800 */
[----:B------:R-:W-:Y:S02]  /*0a50*/  SHF.R.S32.HI R9, RZ, 0x1f, R2 ;  /* 0x0000001fff097819 */ /* 0x000fe40000011402 */
[----:B------:R-:W-:Y:S02]  /*0a60*/  LEA.HI R7, R7, R10, RZ, 0x3 ;  /* 0x0000000a07077211 */ /* 0x000fe400078f18ff */
[----:B0-----:R-:W-:Y:S02]  /*0a70*/  ISETP.NE.OR P0, PT, R0, RZ, !P0 ;  /* 0x000000ff0000720c */ /* 0x001fe40004705670 */
[----:B------:R-:W-:Y:S02]  /*0a80*/  SHF.R.S32.HI R0, RZ, 0x3, R7 ;  /* 0x00000003ff007819 */ /* 0x000fe40000011407 */
[----:B-1----:R-:W-:-:S02]  /*0a90*/  I2FP.F32.U32 R11, UR8 ;  /* 0x00000008000b7c45 */ /* 0x002fc40008201000 */
[----:B------:R-:W-:Y:S02]  /*0aa0*/  SHF.R.S32.HI R7, RZ, 0x1f, R7 ;  /* 0x0000001fff077819 */ /* 0x000fe40000011407 */
[----:B------:R-:W-:Y:S01]  /*0ab0*/  LEA.HI R9, R9, R2, RZ, 0x2 ;  /* 0x0000000209097211 */ /* 0x000fe200078f10ff */
[----:B------:R-:W-:Y:S01]  /*0ac0*/  FMUL R11, R11, UR4 ;  /* 0x000000040b0b7c20 */ /* 0x000fe20008400000 */
[----:B------:R-:W-:Y:S01]  /*0ad0*/  LEA.HI R7, R7, R0, RZ, 0x2 ;  /* 0x0000000007077211 */ /* 0x000fe200078f10ff */
[----:B------:R-:W-:Y:S01]  /*0ae0*/  ULDC UR4, c[0x0][0x154] ;  /* 0x0000550000047ab9 */ /* 0x000fe20000000800 */
[----:B------:R-:W-:Y:S01]  /*0af0*/  LOP3.LUT R9, R9, 0xfffffffc, RZ, 0xc0, !PT ;  /* 0xfffffffc09097812 */ /* 0x000fe200078ec0ff */
[----:B------:R-:W-:Y:S01]  /*0b00*/  VOTEU.ALL UP0, P0 ;  /* 0x00000000003f7886 */ /* 0x000fe20000000000 */
[----:B------:R-:W-:Y:S01]  /*0b10*/  LOP3.LUT R7, R7, 0xfffffffc, RZ, 0xc0, !PT ;  /* 0xfffffffc07077812 */ /* 0x000fe200078ec0ff */
[----:B------:R-:W0:Y:S01]  /*0b20*/  F2I.U32.TRUNC.NTZ R11, R11 ;  /* 0x0000000b000b7305 */ /* 0x000e22000020f000 */
[----:B------:R-:W-:Y:S01]  /*0b30*/  VOTEU.ALL UP1, P0 ;  /* 0x00000000003f7886 */ /* 0x000fe20000020000 */
[----:B------:R-:W-:Y:S01]  /*0b40*/  IMAD.IADD R2, R2, 0x1, -R9 ;  /* 0x0000000102027824 */ /* 0x000fe200078e0a09 */
[----:B------:R-:W1:Y:S01]  /*0b50*/  @!UP0 S2UR UR7, SR_CgaCtaId ;  /* 0x00000000000789c3 */ /* 0x000e620000008800 */
[----:B------:R-:W-:Y:S01]  /*0b60*/  IMAD.IADD R7, R0, 0x1, -R7 ;  /* 0x0000000100077824 */ /* 0x000fe200078e0a07 */
[----:B------:R-:W-:Y:S01]  /*0b70*/  @!UP0 UMOV UR6, 0x400 ;  /* 0x0000040000068882 */ /* 0x000fe20000000000 */
[----:B----4-:R-:W-:-:S02]  /*0b80*/  ISETP.EQ.U32.AND P2, PT, R13, 0x1, PT ;  /* 0x000000010d00780c */ /* 0x010fc40003f42070 */
[----:B------:R-:W-:Y:S01]  /*0b90*/  IMAD R22, R6, 0x4, R7 ;  /* 0x0000000406167824 */ /* 0x000fe200078e0207 */
[----:B---3--:R-:W-:Y:S02]  /*0ba0*/  I2FP.F32.U32 R6, R4 ;  /* 0x0000000400067245 */ /* 0x008fe40000201000 */
[----:B------:R-:W3:Y:S01]  /*0bb0*/  LDC R7, c[0x0][0x148] ;  /* 0x00005200ff077b82 */ /* 0x000ee20000000800 */
[----:B------:R-:W-:Y:S02]  /*0bc0*/  ISETP.NE.AND P1, PT, R2, 0x3, PT ;  /* 0x000000030200780c */ /* 0x000fe40003f25270 */
[----:B------:R-:W-:Y:S01]  /*0bd0*/  LEA.HI R0, R22, R22, RZ, 0x1 ;  /* 0x0000001616007211 */ /* 0x000fe200078f08ff */
[----:B0-----:R-:W-:Y:S01]  /*0be0*/  IMAD.MOV R15, RZ, RZ, -R11 ;  /* 0x000000ffff0f7224 */ /* 0x001fe200078e0a0b */
[----:B------:R-:W-:Y:S02]  /*0bf0*/  ISETP.EQ.OR P1, PT, R2, RZ, !P1 ;  /* 0x000000ff0200720c */ /* 0x000fe40004f22670 */
[----:B------:R-:W-:Y:S01]  /*0c00*/  LOP3.LUT R11, R0, 0xfffffffe, RZ, 0xc0, !PT ;  /* 0xfffffffe000b7812 */ /* 0x000fe200078ec0ff */
[----:B------:R-:W-:Y:S01]  /*0c10*/  FMUL R0, R6, UR4 ;  /* 0x0000000406007c20 */ /* 0x000fe20008400000 */
[----:B--2---:R-:W-:Y:S01]  /*0c20*/  IMAD R6, R12, R15, UR8 ;  /* 0x000000080c067e24 */ /* 0x004fe2000f8e020f */
[----:B------:R-:W-:Y:S01]  /*0c30*/  UMOV UR4, 0x20 ;  /* 0x0000002000047882 */ /* 0x000fe20000000000 */
[----:B------:R-:W-:Y:S01]  /*0c40*/  VIADD R12, R5, 0xffffffff ;  /* 0xffffffff050c7836 */ /* 0x000fe20000000000 */
[----:B------:R-:W-:-:S04]  /*0c50*/  @!UP0 UIADD3 UR4, -UR4, 0x100000, URZ ;  /* 0x0010000004048890 */ /* 0x000fc8000fffe13f */
[----:B------:R-:W-:Y:S02]  /*0c60*/  @!UP0 USHF.L.U32 UR5, UR4, 0xb, URZ ;  /* 0x0000000b04058899 */ /* 0x000fe4000800063f */
[----:B------:R-:W-:Y:S01]  /*0c70*/  @!UP0 USHF.L.U32 UR4, UR4, 0x1, URZ ;  /* 0x0000000104048899 */ /* 0x000fe2000800063f */
[----:B------:R-:W-:Y:S01]  /*0c80*/  IMAD.IADD R11, R22, 0x1, -R11 ;  /* 0x00000001160b7824 */ /* 0x000fe200078e0a0b */
[----:B------:R-:W0:Y:S01]  /*0c90*/  F2I.U32.TRUNC.NTZ R0, R0 ;  /* 0x0000000000007305 */ /* 0x000e22000020f000 */
[----:B------:R-:W-:Y:S01]  /*0ca0*/  ISETP.EQ.AND P1, PT, R5, RZ, P1 ;  /* 0x000000ff0500720c */ /* 0x000fe20000f22270 */
[----:B-1----:R-:W-:Y:S01]  /*0cb0*/  @!UP0 ULEA UR6, UR7, UR6, 0x18 ;  /* 0x0000000607068291 */ /* 0x002fe2000f8ec03f */
[----:B------:R-:W-:Y:S01]  /*0cc0*/  ISETP.GE.U32.AND P6, PT, R12, 0x2, PT ;  /* 0x000000020c00780c */ /* 0x000fe20003fc6070 */
[----:B------:R-:W-:Y:S01]  /*0cd0*/  VOTEU.ALL UP0, P0 ;  /* 0x00000000003f7886 */ /* 0x000fe20000000000 */
[----:B------:R-:W-:Y:S01]  /*0ce0*/  ISETP.NE.AND P4, PT, R11, R6, PT ;  /* 0x000000060b00720c */ /* 0x000fe20003f85270 */
[----:B------:R-:W-:Y:S01]  /*0cf0*/  IMAD.SHL.U32 R11, R22, 0x4, RZ ;  /* 0x00000004160b7824 */ /* 0x000fe200078e00ff */
[----:B------:R-:W-:-:S02]  /*0d00*/  LOP3.LUT P0, RZ, R10, 0x7, RZ, 0xc0, !PT ;  /* 0x000000070aff7812 */ /* 0x000fc4000780c0ff */
[----:B------:R-:W-:Y:S02]  /*0d10*/  SEL R16, RZ, 0x1, !P1 ;  /* 0x00000001ff107807 */ /* 0x000fe40004800000 */
[----:B------:R-:W-:Y:S02]  /*0d20*/  LOP3.LUT R22, R22, 0xc, R11, 0x78, !PT ;  /* 0x0000000c16167812 */ /* 0x000fe400078e780b */
[----:B------:R-:W-:Y:S01]  /*0d30*/  SEL R16, R16, 0x2, P6 ;  /* 0x0000000210107807 */ /* 0x000fe20003000000 */
[----:B------:R-:W1:Y:S02]  /*0d40*/  FENCE.VIEW.ASYNC.S ;  /* 0x00000000000073c6 */ /* 0x000e640000000000 */
[----:B-1----:R1:W2:Y:S01]  /*0d50*/  @!UP0 SYNCS.EXCH.64 URZ, [UR6+0x360], UR4 ;  /* 0x00036004063f85b2 */ /* 0x0022a20008000100 */
[----:B0-----:R-:W-:Y:S01]  /*0d60*/  IMAD.MOV R24, RZ, RZ, -R0 ;  /* 0x000000ffff187224 */ /* 0x001fe200078e0a00 */
[C---:B------:R-:W-:Y:S02]  /*0d70*/  ISETP.LT.U32.AND P0, PT, R22.reuse, 0x2, !P0 ;  /* 0x000000021600780c */ /* 0x040fe40004701070 */
[----:B------:R-:W-:Y:S01]  /*0d80*/  @P4 LEA.HI R0, R22, R22, RZ, 0x1 ;  /* 0x0000001616004211 */ /* 0x000fe200078f08ff */
[----:B---3--:R-:W-:-:S03]  /*0d90*/  IMAD R9, R7, R24, R4 ;  /* 0x0000001807097224 */ /* 0x008fc600078e0204 */
[----:B------:R-:W-:-:S04]  /*0da0*/  @P4 SHF.R.S32.HI R0, RZ, 0x1, R0 ;  /* 0x00000001ff004819 */ /* 0x000fc80000011400 */
[----:B------:R-:W-:Y:S02]  /*0db0*/  @P4 ISETP.NE.AND P5, PT, R0, R9, PT ;  /* 0x000000090000420c */ /* 0x000fe40003fa5270 */
[----:B------:R-:W-:Y:S02]  /*0dc0*/  SEL R0, RZ, 0x1, !P0 ;  /* 0x00000001ff007807 */ /* 0x000fe40004000000 */
[----:B------:R-:W-:Y:S01]  /*0dd0*/  @P4 SEL R23, RZ, 0x1, P5 ;  /* 0x00000001ff174807 */ /* 0x000fe20002800000 */
[----:B------:R1:W0:Y:S01]  /*0de0*/  @!UP1 SYNCS.EXCH.64 URZ, [UR6+0x368], UR4 ;  /* 0x00036804063f95b2 */ /* 0x0002220008000100 */
[----:B------:R-:W-:Y:S02]  /*0df0*/  NOP ;  /* 0x0000000000007918 */ /* 0x000fe40000000000 */
[----:B------:R-:W-:Y:S02]  /*0e00*/  LOP3.LUT R23, R23, R0, RZ, 0xc0, !PT ;  /* 0x0000000017177212 */ /* 0x000fe400078ec0ff */
[----:B------:R-:W-:Y:S01]  /*0e10*/  LOP3.LUT R0, R3, 0x7f, RZ, 0xc0, !PT ;  /* 0x0000007f03007812 */ /* 0x000fe200078ec0ff */
[----:B-12---:R-:W-:Y:S06]  /*0e20*/  @!P2 BRA `(.L_x_4) ;  /* 0x000000000008a947 */ /* 0x006fec0003800000 */
[----:B0-----:R-:W-:Y:S01]  /*0e30*/  UCGABAR_ARV ;  /* 0x00000000000079c7 */ /* 0x001fe20008000000 */
[----:B------:R-:W-:Y:S05]  /*0e40*/  BRA `(.L_x_5) ;  /* 0x0000000000047947 */ /* 0x000fea0003800000 */
.L_x_4:
[----:B0-----:R-:W-:Y:S01]  /*0e50*/  NOP ;  /* 0x0000000000007918 */ /* 0x001fe20000000000 */
.L_x_5:
[----:B------:R-:W0:Y:S01]  /*0e60*/  LDC R17, c[0x0][0x65c] ;  /* 0x00019700ff117b82 */ /* 0x000e220000000800 */
[----:B------:R-:W-:Y:S02]  /*0e70*/  IMAD.U32 R10, RZ, RZ, UR8 ;  /* 0x00000008ff0a7e24 */ /* 0x000fe4000f8e00ff */
[----:B------:R-:W-:Y:S01]  /*0e80*/  IMAD.MOV.U32 R11, RZ, RZ, RZ ;  /* 0x000000ffff0b7224 */ /* 0x000fe200078e00ff */
[----:B0-----:R-:W-:-:S04]  /*0e90*/  ISETP.NE.AND P1, PT, R17, 0x1, PT ;  /* 0x000000011100780c */ /* 0x001fc80003f25270 */
[----:B------:R-:W-:-:S09]  /*0ea0*/  P2R R5, PR, RZ, 0x2 ;  /* 0x00000002ff057803 */ /* 0x000fd20000000000 */
[----:B------:R-:W0:Y:S01]  /*0eb0*/  @P1 LDC R19, c[0x0][0x10] ;  /* 0x00000400ff131b82 */ /* 0x000e220000000800 */
[----:B------:R-:W-:Y:S02]  /*0ec0*/  @P1 IMAD.MOV.U32 R5, RZ, RZ, RZ ;  /* 0x000000ffff051224 */ /* 0x000fe400078e00ff */
[----:B------:R-:W-:-:S05]  /*0ed0*/  @P1 IMAD.MOV.U32 R13, RZ, RZ, RZ ;  /* 0x000000ffff0d1224 */ /* 0x000fca00078e00ff */
[----:B------:R-:W1:Y:S01]  /*0ee0*/  @!P1 LDC R9, c[0x0][0xc] ;  /* 0x00000300ff099b82 */ /* 0x000e620000000800 */
[----:B------:R-:W-:Y:S01]  /*0ef0*/  ULDC UR4, c[0x0][0xc] ;  /* 0x0000030000047ab9 */ /* 0x000fe20000000800 */
[----:B------:R-:W-:Y:S01]  /*0f00*/  ULDC UR5, c[0x0][0x10] ;  /* 0x0000040000057ab9 */ /* 0x000fe20000000800 */
[----:B------:R-:W-:Y:S01]  /*0f10*/  ULDC UR6, c[0x0][0x14] ;  /* 0x0000050000067ab9 */ /* 0x000fe20000000800 */
[----:B------:R-:W-:-:S04]  /*0f20*/  UIMAD.WIDE.U32 UR4, UR4, UR5, URZ ;  /* 0x00000005040472a5 */ /* 0x000fc8000f8e003f */
[----:B------:R-:W-:Y:S02]  /*0f30*/  UIMAD.WIDE.U32 UR36, UR4, UR6, URZ ;  /* 0x00000006042472a5 */ /* 0x000fe4000f8e003f */
[----:B------:R-:W-:-:S04]  /*0f40*/  UIMAD UR42, UR5, UR6, URZ ;  /* 0x00000006052a72a4 */ /* 0x000fc8000f8e023f */
[----:B------:R-:W-:Y:S01]  /*0f50*/  UIADD3 UR42, UR37, UR42, URZ ;  /* 0x0000002a252a7290 */ /* 0x000fe2000fffe03f */
[----:B0-----:R-:W-:-:S04]  /*0f60*/  @P1 IMAD.WIDE.U32 R18, R19, UR8, R4 ;  /* 0x0000000813121c25 */ /* 0x001fc8000f8e0004 */
[----:B------:R-:W-:Y:S02]  /*0f70*/  @P1 IMAD.IADD R19, R19, 0x1, R13 ;  /* 0x0000000113131824 */ /* 0x000fe400078e020d */
[----:B-1----:R-:W-:-:S04]  /*0f80*/  @!P1 IMAD.WIDE.U32 R10, R4, R9, R10 ;  /* 0x00000009040a9225 */ /* 0x002fc800078e000a */
[----:B------:R-:W-:Y:S02]  /*0f90*/  @!P1 IMAD.MOV.U32 R18, RZ, RZ, R10 ;  /* 0x000000ffff129224 */ /* 0x000fe400078e000a */
[----:B------:R-:W-:Y:S01]  /*0fa0*/  @!P1 IMAD.MOV.U32 R19, RZ, RZ, R11 ;  /* 0x000000ffff139224 */ /* 0x000fe200078e000b */
[----:B------:R-:W-:Y:S06]  /*0fb0*/  @!P2 BRA `(.L_x_6) ;  /* 0x00000000000ca947 */ /* 0x000fec0003800000 */
[----:B------:R-:W-:Y:S01]  /*0fc0*/  UCGABAR_WAIT ;  /* 0x0000000000007dc7 */ /* 0x000fe20008000000 */
[----:B------:R-:W-:Y:S01]  /*0fd0*/  CCTL.IVALL ;  /* 0x00000000ff00798f */ /* 0x000fe20002000000 */
[----:B------:R-:W-:Y:S05]  /*0fe0*/  BRA `(.L_x_7) ;  /* 0x0000000000047947 */ /* 0x000fea0003800000 */
.L_x_6:
[----:B------:R-:W-:Y:S06]  /*0ff0*/  BAR.SYNC.DEFER_BLOCKING 0x0 ;  /* 0x0000000000007b1d */ /* 0x000fec0000010000 */
.L_x_7:
[----:B------:R-:W-:Y:S05]  /*1000*/  @!P3 BRA `(.L_x_8) ;  /* 0x000000200018b947 */ /* 0x000fea0003800000 */
[----:B------:R-:W-:-:S13]  /*1010*/  ISETP.GT.U32.AND P0, PT, R12, 0x1, PT ;  /* 0x000000010c00780c */ /* 0x000fda0003f04070 */
[----:B------:R-:W-:Y:S05]  /*1020*/  @P0 EXIT ;  /* 0x000000000000094d */ /* 0x000fea0003800000 */
[----:B------:R-:W-:Y:S01]  /*1030*/  ULDC.64 UR4, c[0x0][0x650] ;  /* 0x0001940000047ab9 */ /* 0x000fe20000000a00 */
[----:B------:R-:W-:Y:S01]  /*1040*/  PRMT R2, RZ, 0x7610, R2 ;  /* 0x00007610ff027816 */ /* 0x000fe20000000002 */
[----:B------:R-:W-:Y:S01]  /*1050*/  IMAD.MOV.U32 R35, RZ, RZ, -0x1 ;  /* 0xffffffffff237424 */ /* 0x000fe200078e00ff */
[----:B------:R-:W-:Y:S01]  /*1060*/  ISETP.GE.U32.AND P0, PT, R18, UR4, PT ;  /* 0x0000000412007c0c */ /* 0x000fe2000bf06070 */
[----:B------:R-:W-:Y:S02]  /*1070*/  IMAD.MOV.U32 R36, RZ, RZ, -0x1 ;  /* 0xffffffffff247424 */ /* 0x000fe400078e00ff */
[----:B------:R-:W-:Y:S01]  /*1080*/  IMAD.MOV.U32 R37, RZ, RZ, -0x1 ;  /* 0xffffffffff257424 */ /* 0x000fe200078e00ff */
[----:B------:R-:W-:-:S13]  /*1090*/  ISETP.GE.U32.AND.EX P0, PT, R19, UR5, PT, P0 ;  /* 0x0000000513007c0c */ /* 0x000fda000bf06100 */
[----:B------:R-:W-:Y:S05]  /*10a0*/  @P0 BRA `(.L_x_9) ;  /* 0x0000000400280947 */ /* 0x000fea0003800000 */
[----:B------:R-:W0:Y:S01]  /*10b0*/  LDC.64 R26, c[0x0][0x628] ;  /* 0x00018a00ff1a7b82 */ /* 0x000e220000000a00 */
[----:B------:R-:W-:Y:S02]  /*10c0*/  IMAD.MOV.U32 R10, RZ, RZ, R18 ;  /* 0x000000ffff0a7224 */ /* 0x000fe400078e0012 */
[----:B------:R-:W-:-:S05]  /*10d0*/  IMAD.MOV.U32 R11, RZ, RZ, R19 ;  /* 0x000000ffff0b7224 */ /* 0x000fca00078e0013 */
[----:B------:R-:W1:Y:S08]  /*10e0*/  LDC R2, c[0x0][0x630] ;  /* 0x00018c00ff027b82 */ /* 0x000e700000000800 */
[----:B------:R-:W2:Y:S01]  /*10f0*/  LDC.64 R28, c[0x0][0x620] ;  /* 0x00018800ff1c7b82 */ /* 0x000ea20000000a00 */
[----:B0-----:R-:W-:-:S04]  /*1100*/  ISETP.NE.U32.AND P0, PT, R26, RZ, PT ;  /* 0x000000ff1a00720c */ /* 0x001fc80003f05070 */
[----:B------:R-:W-:-:S13]  /*1110*/  ISETP.NE.AND.EX P0, PT, R27, RZ, PT, P0 ;  /* 0x000000ff1b00720c */ /* 0x000fda0003f05300 */
[----:B-12---:R-:W-:Y:S05]  /*1120*/  @!P0 BRA `(.L_x_10) ;  /* 0x0000000000288947 */ /* 0x006fea0003800000 */
[----:B------:R-:W0:Y:S02]  /*1130*/  LDC R9, c[0x0][0x634] ;  /* 0x00018d00ff097b82 */ /* 0x000e240000000800 */
[----:B0-----:R-:W-:-:S05]  /*1140*/  IADD3 R9, P0, R18, R9, RZ ;  /* 0x0000000912097210 */ /* 0x001fca0007f1e0ff */
[----:B------:R-:W-:-:S04]  /*1150*/  IMAD.X R21, RZ, RZ, R19, P0 ;  /* 0x000000ffff157224 */ /* 0x000fc800000e0613 */
[----:B------:R-:W-:-:S04]  /*1160*/  IMAD.WIDE.U32 R10, R21, R26, RZ ;  /* 0x0000001a150a7225 */ /* 0x000fc800078e00ff */
[----:B------:R-:W-:-:S04]  /*1170*/  IMAD.WIDE.U32 R12, P0, R9, R27, R10 ;  /* 0x0000001b090c7225 */ /* 0x000fc8000780000a */
[----:B------:R-:W-:-:S04]  /*1180*/  IMAD.WIDE.U32 R10, R9, R26, RZ ;  /* 0x0000001a090a7225 */ /* 0x000fc800078e00ff */
[----:B------:R-:W-:Y:S01]  /*1190*/  IMAD.X R15, RZ, RZ, RZ, P0 ;  /* 0x000000ffff0f7224 */ /* 0x000fe200000e06ff */
[----:B------:R-:W-:Y:S01]  /*11a0*/  IADD3 RZ, P0, R11, R12, RZ ;  /* 0x0000000c0bff7210 */ /* 0x000fe20007f1e0ff */
[----:B------:R-:W-:-:S04]  /*11b0*/  IMAD.MOV.U32 R14, RZ, RZ, R13 ;  /* 0x000000ffff0e7224 */ /* 0x000fc800078e000d */
[----:B------:R-:W-:-:S08]  /*11c0*/  IMAD.WIDE.U32.X R10, R21, R27, R14, P0 ;  /* 0x0000001b150a7225 */ /* 0x000fd000000e040e */
.L_x_10:
[----:B------:R-:W0:Y:S01]  /*11d0*/  LDC.64 R30, c[0x0][0x640] ;  /* 0x00019000ff1e7b82 */ /* 0x000e220000000a00 */
[-CC-:B------:R-:W-:Y:S01]  /*11e0*/  SHF.R.U64 R37, R10, R2.reuse, R11.reuse ;  /* 0x000000020a257219 */ /* 0x180fe2000000120b */
[----:B------:R-:W-:Y:S01]  /*11f0*/  IMAD.MOV.U32 R25, RZ, RZ, 0x1 ;  /* 0x00000001ff197424 */ /* 0x000fe200078e00ff */
[----:B------:R-:W-:Y:S02]  /*1200*/  SHF.R.U32.HI R2, RZ, R2, R11 ;  /* 0x00000002ff027219 */ /* 0x000fe4000001160b */
[----:B------:R-:W-:-:S03]  /*1210*/  IADD3 R5, P0, RZ, -R37, RZ ;  /* 0x80000025ff057210 */ /* 0x000fc60007f1e0ff */
[----:B------:R-:W1:Y:S02]  /*1220*/  LDC R12, c[0x0][0x618] ;  /* 0x00018600ff0c7b82 */ /* 0x000e640000000800 */
[----:B------:R-:W-:Y:S02]  /*1230*/  IMAD.X R9, RZ, RZ, ~R2, P0 ;  /* 0x000000ffff097224 */ /* 0x000fe400000e0e02 */
[----:B------:R-:W-:-:S04]  /*1240*/  IMAD.WIDE.U32 R10, R5, R28, R18 ;  /* 0x0000001c050a7225 */ /* 0x000fc800078e0012 */
[----:B------:R-:W2:Y:S01]  /*1250*/  LDC R20, c[0x0][0x608] ;  /* 0x00018200ff147b82 */ /* 0x000ea20000000800 */
[----:B------:R-:W-:Y:S02]  /*1260*/  IMAD R2, R9, R28, RZ ;  /* 0x0000001c09027224 */ /* 0x000fe400078e02ff */
[----:B------:R-:W-:Y:S02]  /*1270*/  IMAD.MOV.U32 R9, RZ, RZ, -0x1 ;  /* 0xffffffffff097424 */ /* 0x000fe400078e00ff */
[----:B------:R-:W-:Y:S02]  /*1280*/  IMAD R5, R5, R29, R2 ;  /* 0x0000001d05057224 */ /* 0x000fe400078e0202 */
[----:B------:R-:W-:Y:S01]  /*1290*/  IMAD R29, R7, R24, R4 ;  /* 0x00000018071d7224 */ /* 0x000fe200078e0204 */
[----:B------:R-:W3:Y:S01]  /*12a0*/  LDC R26, c[0x0][0x658] ;  /* 0x00019600ff1a7b82 */ /* 0x000ee20000000800 */
[----:B------:R-:W-:Y:S01]  /*12b0*/  IMAD.IADD R5, R11, 0x1, R5 ;  /* 0x000000010b057824 */ /* 0x000fe200078e0205 */
[----:B0-----:R-:W-:-:S04]  /*12c0*/  ISETP.NE.U32.AND P0, PT, R30, RZ, PT ;  /* 0x000000ff1e00720c */ /* 0x001fc80003f05070 */
[----:B------:R-:W-:Y:S02]  /*12d0*/  ISETP.NE.AND.EX P0, PT, R31, RZ, PT, P0 ;  /* 0x000000ff1f00720c */ /* 0x000fe40003f05300 */
[----:B------:R-:W0:Y:S01]  /*12e0*/  LDC R35, c[0x0][0x600] ;  /* 0x00018000ff237b82 */ /* 0x000e220000000800 */
[-CC-:B-1----:R-:W-:Y:S02]  /*12f0*/  SHF.R.U64 R14, R10, R12.reuse, R5.reuse ;  /* 0x0000000c0a0e7219 */ /* 0x182fe40000001205 */
[----:B------:R-:W-:-:S05]  /*1300*/  SHF.R.U32.HI R5, RZ, R12, R5 ;  /* 0x0000000cff057219 */ /* 0x000fca0000011605 */
[----:B------:R-:W1:Y:S01]  /*1310*/  LDC R21, c[0x0][0x648] ;  /* 0x00019200ff157b82 */ /* 0x000e620000000800 */
[-CC-:B--2---:R-:W-:Y:S02]  /*1320*/  SHF.R.U64 R32, R14, R20.reuse, R5.reuse ;  /* 0x000000140e207219 */ /* 0x184fe40000001205 */
[----:B------:R-:W-:-:S05]  /*1330*/  SHF.R.U32.HI R5, RZ, R20, R5 ;  /* 0x00000014ff057219 */ /* 0x000fca0000011605 */
[----:B------:R-:W2:Y:S01]  /*1340*/  LDC R28, c[0x0][0x638] ;  /* 0x00018e00ff1c7b82 */ /* 0x000ea20000000800 */
[-CC-:B---3--:R-:W-:Y:S02]  /*1350*/  SHF.R.U64 R20, R32, R26.reuse, R5.reuse ;  /* 0x0000001a20147219 */ /* 0x188fe40000001205 */
[-C--:B------:R-:W-:Y:S02]  /*1360*/  SHF.L.U32 R2, R9, R26.reuse, RZ ;  /* 0x0000001a09027219 */ /* 0x080fe400000006ff */
[----:B------:R-:W-:Y:S01]  /*1370*/  SHF.R.U32.HI R5, RZ, R26, R5 ;  /* 0x0000001aff057219 */ /* 0x000fe20000011605 */
[----:B------:R-:W-:Y:S01]  /*1380*/  IMAD.MOV.U32 R4, RZ, RZ, R20 ;  /* 0x000000ffff047224 */ /* 0x000fe200078e0014 */
[----:B------:R-:W-:Y:S01]  /*1390*/  LOP3.LUT R7, RZ, R2, RZ, 0x33, !PT ;  /* 0x00000002ff077212 */ /* 0x000fe200078e33ff */
[----:B------:R-:W3:Y:S01]  /*13a0*/  LDC R27, c[0x0][0x610] ;  /* 0x00018400ff1b7b82 */ /* 0x000ee20000000800 */
[----:B------:R-:W-:Y:S05]  /*13b0*/  @!P0 BRA `(.L_x_11) ;  /* 0x0000000000288947 */ /* 0x000fea0003800000 */
[----:B------:R-:W4:Y:S02]  /*13c0*/  LDC R9, c[0x0][0x64c] ;  /* 0x00019300ff097b82 */ /* 0x000f240000000800 */
[----:B----4-:R-:W-:-:S05]  /*13d0*/  IADD3 R9, P0, R20, R9, RZ ;  /* 0x0000000914097210 */ /* 0x010fca0007f1e0ff */
        /* <DEDUP_REMOVED lines=8> */
.L_x_11:
[----:B-1----:R-:W-:Y:S01]  /*1460*/  SHF.R.U64 R4, R4, R21, R5 ;  /* 0x0000001504047219 */ /* 0x002fe20000001205 */
[----:B0-----:R-:W-:Y:S01]  /*1470*/  VIADD R5, R35, 0xffffffff ;  /* 0xffffffff23057836 */ /* 0x001fe20000000000 */
[----:B------:R-:W-:Y:S02]  /*1480*/  SHF.L.U32 R2, R25, R26, RZ ;  /* 0x0000001a19027219 */ /* 0x000fe400000006ff */
[----:B------:R-:W-:Y:S01]  /*1490*/  LOP3.LUT R7, R32, R7, RZ, 0xc0, !PT ;  /* 0x0000000720077212 */ /* 0x000fe200078ec0ff */
[----:B------:R-:W-:Y:S01]  /*14a0*/  IMAD.MOV R9, RZ, RZ, -R4 ;  /* 0x000000ffff097224 */ /* 0x000fe200078e0a04 */
[----:B------:R-:W-:Y:S02]  /*14b0*/  SEL R6, R6, R29, !P1 ;  /* 0x0000001d06067207 */ /* 0x000fe40004800000 */
[----:B------:R-:W-:Y:S01]  /*14c0*/  LOP3.LUT R5, R14, R5, RZ, 0xc0, !PT ;  /* 0x000000050e057212 */ /* 0x000fe200078ec0ff */
[----:B------:R-:W-:Y:S02]  /*14d0*/  IMAD R7, R2, R4, R7 ;  /* 0x0000000402077224 */ /* 0x000fe400078e0207 */
[----:B--2---:R-:W-:-:S02]  /*14e0*/  IMAD R2, R9, R28, R20 ;  /* 0x0000001c09027224 */ /* 0x004fc400078e0214 */
[----:B---3--:R-:W-:Y:S02]  /*14f0*/  IMAD R6, R7, R27, R6 ;  /* 0x0000001b07067224 */ /* 0x008fe400078e0206 */
[----:B------:R-:W-:Y:S02]  /*1500*/  IMAD R35, R2, R35, R5 ;  /* 0x0000002302237224 */ /* 0x000fe400078e0205 */
[----:B------:R-:W-:-:S03]  /*1510*/  IMAD.MOV.U32 R4, RZ, RZ, 0x1 ;  /* 0x00000001ff047424 */ /* 0x000fc600078e00ff */
[----:B------:R-:W-:Y:S02]  /*1520*/  SEL R36, R35, R6, !P1 ;  /* 0x0000000623247207 */ /* 0x000fe40004800000 */
[----:B------:R-:W-:Y:S02]  /*1530*/  PRMT R2, R4, 0x7610, R2 ;  /* 0x0000761004027816 */ /* 0x000fe40000000002 */
[----:B------:R-:W-:-:S07]  /*1540*/  SEL R35, R6, R35, !P1 ;  /* 0x0000002306237207 */ /* 0x000fce0004800000 */
.L_x_9:
[----:B------:R-:W-:-:S08]  /*1550*/  NOP ;  /* 0x0000000000007918 */ /* 0x000fd00000000000 */
[----:B------:R-:W0:Y:S02]  /*1560*/  USETMAXREG.TRY_ALLOC.CTAPOOL UP0, 0xe8 ;  /* 0x000000e8000079c8 */ /* 0x000e240008000600 */
[----:B0-----:R-:W-:-:S13]  /*1570*/  PLOP3.LUT P0, PT, PT, PT, UP0, 0x80, 0x0 ;  /* 0x000000000000781c */ /* 0x001fda0003f0f008 */
[----:B------:R-:W-:Y:S05]  /*1580*/  @!P0 BRA `(.L_x_9) ;  /* 0xfffffffc00f08947 */ /* 0x000fea000383ffff */
[----:B------:R-:W-:Y:S01]  /*1590*/  ULDC.64 UR4, c[0x0][0x598] ;  /* 0x0001660000047ab9 */ /* 0x000fe20000000a00 */
[----:B------:R-:W-:Y:S01]  /*15a0*/  ULDC.64 UR38, c[0x0][0x208] ;  /* 0x0000820000267ab9 */ /* 0x000fe20000000a00 */
[----:B------:R-:W-:-:S04]  /*15b0*/  ISETP.NE.U32.AND P0, PT, RZ, UR4, PT ;  /* 0x00000004ff007c0c */ /* 0x000fc8000bf05070 */
[----:B------:R-:W-:-:S13]  /*15c0*/  ISETP.NE.AND.EX P0, PT, RZ, UR5, PT, P0 ;  /* 0x00000005ff007c0c */ /* 0x000fda000bf05300 */
[----:B------:R-:W-:Y:S05]  /*15d0*/  @!P0 BRA `(.L_x_12) ;  /* 0x00000000001c8947 */ /* 0x000fea0003800000 */
[----:B------:R-:W0:Y:S02]  /*15e0*/  LDC.64 R4, c[0x0][0x598] ;  /* 0x00016600ff047b82 */ /* 0x000e240000000a00 */
[----:B0-----:R-:W2:Y:S02]  /*15f0*/  LDG.E.64 R4, desc[UR38][R4.64] ;  /* 0x0000002604047981 */ /* 0x001ea4000c1e1b00 */
[----:B--2---:R-:W-:-:S04]  /*1600*/  ISETP.NE.U32.AND P0, PT, R4, RZ, PT ;  /* 0x000000ff0400720c */ /* 0x004fc80003f05070 */
[----:B------:R-:W-:-:S13]  /*1610*/  ISETP.NE.AND.EX P0, PT, R5, RZ, PT, P0 ;  /* 0x000000ff0500720c */ /* 0x000fda0003f05300 */
[----:B------:R-:W-:Y:S05]  /*1620*/  @!P0 BRA `(.L_x_12) ;  /* 0x0000000000088947 */ /* 0x000fea0003800000 */
[----:B------:R0:W5:Y:S01]  /*1630*/  LD.E R32, desc[UR38][R4.64] ;  /* 0x0000002604207980 */ /* 0x000162000c101900 */
[----:B------:R-:W-:Y:S05]  /*1640*/  BRA `(.L_x_13) ;  /* 0x0000000000247947 */ /* 0x000fea0003800000 */
.L_x_12:
[----:B------:R-:W-:Y:S02]  /*1650*/  ULDC.64 UR4, c[0x0][0x588] ;  /* 0x0001620000047ab9 */ /* 0x000fe40000000a00 */
[----:B------:R-:W-:-:S04]  /*1660*/  ISETP.NE.U32.AND P0, PT, RZ, UR4, PT ;  /* 0x00000004ff007c0c */ /* 0x000fc8000bf05070 */
[----:B------:R-:W-:-:S13]  /*1670*/  ISETP.NE.AND.EX P0, PT, RZ, UR5, PT, P0 ;  /* 0x00000005ff007c0c */ /* 0x000fda000bf05300 */
[----:B------:R-:W-:Y:S05]  /*1680*/  @!P0 BRA `(.L_x_14) ;  /* 0x00000000000c8947 */ /* 0x000fea0003800000 */
[----:B------:R-:W0:Y:S02]  /*1690*/  LDC.64 R32, c[0x0][0x588] ;  /* 0x00016200ff207b82 */ /* 0x000e240000000a00 */
[----:B0-----:R1:W5:Y:S01]  /*16a0*/  LDG.E R32, desc[UR38][R32.64] ;  /* 0x0000002620207981 */ /* 0x001362000c1e1900 */
[----:B------:R-:W-:Y:S05]  /*16b0*/  BRA `(.L_x_13) ;  /* 0x0000000000087947 */ /* 0x000fea0003800000 */
.L_x_14:
[----:B------:R-:W-:Y:S02]  /*16c0*/  ULDC UR4, c[0x0][0x580] ;  /* 0x0001600000047ab9 */ /* 0x000fe40000000800 */
[----:B------:R-:W-:-:S07]  /*16d0*/  IMAD.U32 R32, RZ, RZ, UR4 ;  /* 0x00000004ff207e24 */ /* 0x000fce000f8e00ff */
.L_x_13:
[----:B------:R-:W-:Y:S02]  /*16e0*/  ULDC.64 UR4, c[0x0][0x5a0] ;  /* 0x0001680000047ab9 */ /* 0x000fe40000000a00 */
[----:B------:R-:W-:-:S04]  /*16f0*/  ISETP.NE.U32.AND P0, PT, RZ, UR4, PT ;  /* 0x00000004ff007c0c */ /* 0x000fc8000bf05070 */
[----:B------:R-:W-:-:S13]  /*1700*/  ISETP.NE.AND.EX P0, PT, RZ, UR5, PT, P0 ;  /* 0x00000005ff007c0c */ /* 0x000fda000bf05300 */
[----:B------:R-:W-:Y:S05]  /*1710*/  @!P0 BRA `(.L_x_15) ;  /* 0x00000000001c8947 */ /* 0x000fea0003800000 */
[----:B0-----:R-:W0:Y:S02]  /*1720*/  LDC.64 R4, c[0x0][0x5a0] ;  /* 0x00016800ff047b82 */ /* 0x001e240000000a00 */
[----:B0-----:R-:W2:Y:S02]  /*1730*/  LDG.E.64 R4, desc[UR38][R4.64] ;  /* 0x0000002604047981 */ /* 0x001ea4000c1e1b00 */
[----:B--2---:R-:W-:-:S04]  /*1740*/  ISETP.NE.U32.AND P0, PT, R4, RZ, PT ;  /* 0x000000ff0400720c */ /* 0x004fc80003f05070 */
[----:B------:R-:W-:-:S13]  /*1750*/  ISETP.NE.AND.EX P0, PT, R5, RZ, PT, P0 ;  /* 0x000000ff0500720c */ /* 0x000fda0003f05300 */
[----:B------:R-:W-:Y:S05]  /*1760*/  @!P0 BRA `(.L_x_15) ;  /* 0x0000000000088947 */ /* 0x000fea0003800000 */
[----:B-1----:R0:W5:Y:S01]  /*1770*/  LD.E R33, desc[UR38][R4.64] ;  /* 0x0000002604217980 */ /* 0x002162000c101900 */
[----:B------:R-:W-:Y:S05]  /*1780*/  BRA `(.L_x_16) ;  /* 0x0000000000247947 */ /* 0x000fea0003800000 */
.L_x_15:
[----:B------:R-:W-:Y:S02]  /*1790*/  ULDC.64 UR4, c[0x0][0x590] ;  /* 0x0001640000047ab9 */ /* 0x000fe40000000a00 */
[----:B------:R-:W-:-:S04]  /*17a0*/  ISETP.NE.U32.AND P0, PT, RZ, UR4, PT ;  /* 0x00000004ff007c0c */ /* 0x000fc8000bf05070 */
[----:B------:R-:W-:-:S13]  /*17b0*/  ISETP.NE.AND.EX P0, PT, RZ, UR5, PT, P0 ;  /* 0x00000005ff007c0c */ /* 0x000fda000bf05300 */
[----:B------:R-:W-:Y:S05]  /*17c0*/  @!P0 BRA `(.L_x_17) ;  /* 0x00000000000c8947 */ /* 0x000fea0003800000 */
[----:B0-----:R-:W1:Y:S02]  /*17d0*/  LDC.64 R4, c[0x0][0x590] ;  /* 0x00016400ff047b82 */ /* 0x001e640000000a00 */
[----:B-1----:R1:W5:Y:S01]  /*17e0*/  LDG.E R33, desc[UR38][R4.64] ;  /* 0x0000002604217981 */ /* 0x002362000c1e1900 */
[----:B------:R-:W-:Y:S05]  /*17f0*/  BRA `(.L_x_16) ;  /* 0x0000000000087947 */ /* 0x000fea0003800000 */
.L_x_17:
[----:B------:R-:W-:Y:S02]  /*1800*/  ULDC UR4, c[0x0][0x584] ;  /* 0x0001610000047ab9 */ /* 0x000fe40000000800 */
[----:B-1----:R-:W-:-:S07]  /*1810*/  IMAD.U32 R33, RZ, RZ, UR4 ;  /* 0x00000004ff217e24 */ /* 0x002fce000f8e00ff */
.L_x_16:
[----:B------:R-:W-:-:S13]  /*1820*/  LOP3.LUT P0, RZ, R2, 0xff, RZ, 0xc0, !PT ;  /* 0x000000ff02ff7812 */ /* 0x000fda000780c0ff */
[----:B------:R-:W-:Y:S05]  /*1830*/  @!P0 EXIT ;  /* 0x000000000000894d */ /* 0x000fea0003800000 */
[----:B------:R-:W2:Y:S01]  /*1840*/  LDC R6, c[0x0][0x658] ;  /* 0x00019600ff067b82 */ /* 0x000ea20000000800 */
[----:B------:R-:W-:Y:S01]  /*1850*/  ULDC.64 UR6, c[0x0][0x288] ;  /* 0x0000a20000067ab9 */ /* 0x000fe20000000a00 */
[----:B------:R-:W-:Y:S01]  /*1860*/  LOP3.LUT R8, R8, 0x1, RZ, 0xc0, !PT ;  /* 0x0000000108087812 */ /* 0x000fe200078ec0ff */
[----:B------:R-:W-:Y:S01]  /*1870*/  UIADD3 UR4, UR7, 0x1f, URZ ;  /* 0x0000001f07047890 */ /* 0x000fe2000fffe03f */
[----:B------:R-:W-:Y:S01]  /*1880*/  SHF.R.U32.HI R2, RZ, 0x1, R0 ;  /* 0x00000001ff027819 */ /* 0x000fe20000011600 */
[----:B01----:R-:W-:Y:S01]  /*1890*/  IMAD.U32 R5, RZ, RZ, UR6 ;  /* 0x00000006ff057e24 */ /* 0x003fe2000f8e00ff */
[----:B------:R-:W-:Y:S01]  /*18a0*/  SHF.R.U32.HI R0, RZ, 0x2, R3 ;  /* 0x00000002ff007819 */ /* 0x000fe20000011603 */
[----:B------:R-:W-:Y:S01]  /*18b0*/  USHF.R.S32.HI UR5, URZ, 0x1f, UR4 ;  /* 0x0000001f3f057899 */ /* 0x000fe20008011404 */
[----:B------:R-:W0:Y:S01]  /*18c0*/  LDC.64 R30, c[0x0][0x5c8] ;  /* 0x00017200ff1e7b82 */ /* 0x000e220000000a00 */
[----:B------:R-:W-:Y:S01]  /*18d0*/  LOP3.LUT R34, R3, 0x3, RZ, 0xc0, !PT ;  /* 0x0000000303227812 */ /* 0x000fe200078ec0ff */
[----:B------:R-:W-:Y:S01]  /*18e0*/  IMAD.SHL.U32 R7, R8, 0x40, RZ ;  /* 0x0000004008077824 */ /* 0x000fe200078e00ff */
[----:B------:R-:W-:Y:S01]  /*18f0*/  LOP3.LUT R0, R0, 0x7, RZ, 0xc0, !PT ;  /* 0x0000000700007812 */ /* 0x000fe200078ec0ff */
[----:B------:R-:W-:Y:S01]  /*1900*/  ULEA.HI UR5, UR5, UR4, URZ, 0x5 ;  /* 0x0000000405057291 */ /* 0x000fe2000f8f283f */
[----:B------:R-:W-:Y:S01]  /*1910*/  LOP3.LUT R29, R2, 0x30, RZ, 0xc0, !PT ;  /* 0x00000030021d7812 */ /* 0x000fe200078ec0ff */
[----:B------:R-:W-:Y:S01]  /*1920*/  IMAD R34, R34, -0x2, R5 ;  /* 0xfffffffe22227824 */ /* 0x000fe200078e0205 */
[--C-:B------:R-:W-:Y:S01]  /*1930*/  LOP3.LUT R28, R7, 0x40, R0.reuse, 0xe2, !PT ;  /* 0x00000040071c7812 */ /* 0x100fe200078ee200 */
[----:B------:R-:W1:Y:S01]  /*1940*/  LDC R4, c[0x0][0x600] ;  /* 0x00018000ff047b82 */ /* 0x000e620000000800 */
[-C--:B------:R-:W-:Y:S01]  /*1950*/  IADD3 R5, RZ, -R29.reuse, -R0 ;  /* 0x8000001dff057210 */ /* 0x080fe20007ffe800 */
[----:B------:R-:W-:Y:S01]  /*1960*/  USHF.R.S32.HI UR43, URZ, 0x5, UR5 ;  /* 0x000000053f2b7899 */ /* 0x000fe20008011405 */
[----:B------:R-:W-:Y:S01]  /*1970*/  IMAD.MOV.U32 R7, RZ, RZ, -0x1 ;  /* 0xffffffffff077424 */ /* 0x000fe200078e00ff */
[----:B------:R-:W-:Y:S01]  /*1980*/  LOP3.LUT R0, R3, 0x80, RZ, 0xc0, !PT ;  /* 0x0000008003007812 */ /* 0x000fe200078ec0ff */
[----:B------:R-:W-:Y:S01]  /*1990*/  IMAD.MOV.U32 R9, RZ, RZ, 0x1 ;  /* 0x00000001ff097424 */ /* 0x000fe200078e00ff */
[----:B------:R-:W-:Y:S01]  /*19a0*/  UISETP.LT.AND UP0, UPT, UR43, 0x1, UPT ;  /* 0x000000012b00788c */ /* 0x000fe2000bf01270 */
[----:B------:R-:W-:Y:S01]  /*19b0*/  IMAD R5, R8, -0x40, R5 ;  /* 0xffffffc008057824 */ /* 0x000fe200078e0205 */
[-C--:B--2---:R-:W-:Y:S01]  /*19c0*/  SHF.L.U32 R7, R7, R6.reuse, RZ ;  /* 0x0000000607077219 */ /* 0x084fe200000006ff */
[----:B------:R-:W-:Y:S01]  /*19d0*/  ULDC UR4, c[0x0][0x284] ;  /* 0x0000a10000047ab9 */ /* 0x000fe20000000800 */
[----:B------:R-:W-:Y:S01]  /*19e0*/  LOP3.LUT R28, R28, R29, RZ, 0xfc, !PT ;  /* 0x0000001d1c1c7212 */ /* 0x000fe200078efcff */
[----:B------:R-:W-:Y:S01]  /*19f0*/  USEL UR44, UR43, 0x1, UP0 ;  /* 0x000000012b2c7887 */ /* 0x000fe20008000000 */
[----:B------:R-:W-:Y:S01]  /*1a00*/  SHF.L.U32 R46, R9, R6, RZ ;  /* 0x00000006092e7219 */ /* 0x000fe200000006ff */
[----:B------:R-:W-:Y:S01]  /*1a10*/  IMAD.SHL.U32 R39, R3, 0x2, RZ ;  /* 0x0000000203277824 */ /* 0x000fe200078e00ff */
[----:B------:R-:W-:Y:S01]  /*1a20*/  LOP3.LUT R48, R16, 0x1, RZ, 0xfc, !PT ;  /* 0x0000000110307812 */ /* 0x000fe200078efcff */
[----:B------:R-:W-:Y:S01]  /*1a30*/  IMAD.MOV.U32 R29, RZ, RZ, RZ ;  /* 0x000000ffff1d7224 */ /* 0x000fe200078e00ff */
[----:B0-----:R-:W-:Y:S01]  /*1a40*/  SHF.L.U64.HI R41, R30, 0x3, R31 ;  /* 0x000000031e297819 */ /* 0x001fe2000001021f */
[----:B------:R-:W-:Y:S01]  /*1a50*/  VIADD R31, R5, UR4 ;  /* 0x00000004051f7c36 */ /* 0x000fe20008000000 */
[----:B------:R-:W-:Y:S01]  /*1a60*/  SHF.R.U32.HI R38, RZ, 0x7, R0 ;  /* 0x00000007ff267819 */ /* 0x000fe20000011600 */
[----:B------:R-:W-:Y:S01]  /*1a70*/  UIADD3 UR44, UR43, -UR44, URZ ;  /* 0x8000002c2b2c7290 */ /* 0x000fe2000fffe03f */
[----:B------:R-:W-:Y:S01]  /*1a80*/  LOP3.LUT R49, RZ, R7, RZ, 0x33, !PT ;  /* 0x00000007ff317212 */ /* 0x000fe200078e33ff */
[----:B------:R-:W-:Y:S01]  /*1a90*/  UMOV UR40, URZ ;  /* 0x0000003f00287c82 */ /* 0x000fe20008000000 */
[----:B------:R-:W-:Y:S01]  /*1aa0*/  UMOV UR41, URZ ;  /* 0x0000003f00297c82 */ /* 0x000fe20008000000 */
[----:B-1----:R-:W-:-:S08]  /*1ab0*/  VIADD R47, R4, 0xffffffff ;  /* 0xffffffff042f7836 */ /* 0x002fd00000000000 */
.L_x_49:
[----:B0-----:R-:W0:Y:S01]  /*1ac0*/  SHFL.IDX PT, R0, R38, RZ, 0x1f ;  /* 0x00001fff26007589 */ /* 0x001e2200000e0000 */
[----:B-1----:R-:W1:Y:S01]  /*1ad0*/  S2UR UR6, SR_CgaCtaId ;  /* 0x00000000000679c3 */ /* 0x002e620000008800 */
[----:B------:R-:W-:Y:S01]  /*1ae0*/  UMOV UR45, 0x400 ;  /* 0x00000400002d7882 */ /* 0x000fe20000000000 */
[----:B0-----:R-:W-:Y:S01]  /*1af0*/  R2UR UR4, R0 ;  /* 0x00000000000472ca */ /* 0x001fe200000e0000 */
[----:B-1----:R-:W-:-:S12]  /*1b00*/  ULEA UR45, UR6, UR45, 0x18 ;  /* 0x0000002d062d7291 */ /* 0x002fd8000f8ec03f */
[----:B------:R-:W-:-:S04]  /*1b10*/  ULEA.HI UR5, UR4, UR4, URZ, 0x1 ;  /* 0x0000000404057291 */ /* 0x000fc8000f8f083f */
[----:B------:R-:W-:-:S04]  /*1b20*/  ULOP3.LUT UR5, UR5, 0x1ffffe, URZ, 0xc0, !UPT ;  /* 0x001ffffe05057892 */ /* 0x000fc8000f8ec03f */
[----:B------:R-:W-:-:S03]  /*1b30*/  UIADD3 UR5, UR4, -UR5, URZ ;  /* 0x8000000504057290 */ /* 0x000fc6000fffe03f */
[----:B------:R-:W-:Y:S01]  /*1b40*/  ULDC UR4, c[0x0][0x28c] ;  /* 0x0000a30000047ab9 */ /* 0x000fe20000000800 */
[----:B------:R-:W-:Y:S01]  /*1b50*/  ULEA UR5, UR5, UR45, 0xb ;  /* 0x0000002d05057291 */ /* 0x000fe2000f8e583f */
[----:B------:R-:W-:-:S03]  /*1b60*/  ISETP.LT.AND P0, PT, RZ, UR4, PT ;  /* 0x00000004ff007c0c */ /* 0x000fc6000bf01270 */
[----:B------:R-:W-:-:S04]  /*1b70*/  UIADD3 UR5, UR5, 0x400, URZ ;  /* 0x0000040005057890 */ /* 0x000fc8000fffe03f */
[----:B------:R-:W-:-:S04]  /*1b80*/  USHF.R.U32.HI UR5, URZ, 0x4, UR5 ;  /* 0x000000043f057899 */ /* 0x000fc80008011605 */
[----:B------:R-:W-:-:S04]  /*1b90*/  ULOP3.LUT UR5, UR5, 0x3fff, URZ, 0xc0, !UPT ;  /* 0x00003fff05057892 */ /* 0x000fc8000f8ec03f */
[----:B------:R-:W-:Y:S01]  /*1ba0*/  ULOP3.LUT UR46, UR5, 0x10000, URZ, 0xfc, !UPT ;  /* 0x00010000052e7892 */ /* 0x000fe2000f8efc3f */
[----:B--234-:R-:W-:Y:S11]  /*1bb0*/  @P0 BRA `(.L_x_18) ;  /* 0x0000000000400947 */ /* 0x01cff60003800000 */
[----:B------:R-:W-:Y:S01]  /*1bc0*/  MOV R0, 0x0 ;  /* 0x0000000000007802 */ /* 0x000fe20000000f00 */
[----:B------:R-:W-:Y:S01]  /*1bd0*/  ULDC.64 UR4, c[0x4][0x68] ;  /* 0x01001a0000047ab9 */ /* 0x000fe20000000a00 */
[----:B------:R-:W-:Y:S01]  /*1be0*/  ULDC.64 UR6, c[0x4][0x8] ;  /* 0x0100020000067ab9 */ /* 0x000fe20000000a00 */
[----:B------:R-:W-:Y:S01]  /*1bf0*/  IMAD.U32 R4, RZ, RZ, UR4 ;  /* 0x00000004ff047e24 */ /* 0x000fe2000f8e00ff */
[----:B------:R0:W1:Y:S01]  /*1c00*/  LDC.64 R2, c[0x4][R0] ;  /* 0x0100000000027b82 */ /* 0x0000620000000a00 */
[----:B------:R-:W-:Y:S01]  /*1c10*/  IMAD.U32 R5, RZ, RZ, UR5 ;  /* 0x00000005ff057e24 */ /* 0x000fe2000f8e00ff */
[----:B------:R-:W-:Y:S01]  /*1c20*/  ULDC.64 UR4, c[0x4][0x70] ;  /* 0x01001c0000047ab9 */ /* 0x000fe20000000a00 */
[----:B------:R-:W-:Y:S02]  /*1c30*/  IMAD.U32 R10, RZ, RZ, UR6 ;  /* 0x00000006ff0a7e24 */ /* 0x000fe4000f8e00ff */
[----:B------:R-:W-:Y:S02]  /*1c40*/  IMAD.U32 R6, RZ, RZ, UR4 ;  /* 0x00000004ff067e24 */ /* 0x000fe4000f8e00ff */
[----:B------:R-:W-:-:S02]  /*1c50*/  IMAD.U32 R7, RZ, RZ, UR5 ;  /* 0x00000005ff077e24 */ /* 0x000fc4000f8e00ff */
[----:B------:R-:W-:Y:S02]  /*1c60*/  IMAD.U32 R11, RZ, RZ, UR7 ;  /* 0x00000007ff0b7e24 */ /* 0x000fe4000f8e00ff */
[----:B------:R-:W-:Y:S02]  /*1c70*/  IMAD.MOV.U32 R8, RZ, RZ, 0x1e1 ;  /* 0x000001e1ff087424 */ /* 0x000fe400078e00ff */
[----:B------:R-:W-:Y:S02]  /*1c80*/  IMAD.MOV.U32 R12, RZ, RZ, 0x1 ;  /* 0x00000001ff0c7424 */ /* 0x000fe400078e00ff */
[----:B0-----:R-:W-:-:S07]  /*1c90*/  IMAD.MOV.U32 R13, RZ, RZ, RZ ;  /* 0x000000ffff0d7224 */ /* 0x001fce00078e00ff */
[----:B------:R-:W-:-:S07]  /*1ca0*/  LEPC R20, `(.L_x_18) ;  /* 0x000000001014794e */ /* 0x000fce0000000000 */
[----:B-1---5:R-:W-:Y:S05]  /*1cb0*/  CALL.ABS.NOINC R2 ;  /* 0x0000000002007343 */ /* 0x022fea0003c00000 */
.L_x_18:
[----:B------:R-:W-:-:S13]  /*1cc0*/  ISETP.NE.AND P0, PT, R48, 0x3, PT ;  /* 0x000000033000780c */ /* 0x000fda0003f05270 */
[----:B------:R-:W-:Y:S05]  /*1cd0*/  @!P0 BRA `(.L_x_19) ;  /* 0x0000000000048947 */ /* 0x000fea0003800000 */
[----:B------:R-:W-:Y:S01]  /*1ce0*/  BPT.TRAP 0x1 ;  /* 0x000000040000795c */ /* 0x000fe20000300000 */
.L_x_19:
[----:B------:R-:W-:Y:S02]  /*1cf0*/  IMAD.U32 R3, RZ, RZ, UR41 ;  /* 0x00000029ff037e24 */ /* 0x000fe4000f8e00ff */
[----:B------:R-:W-:-:S03]  /*1d00*/  IMAD.U32 R0, RZ, RZ, UR40 ;  /* 0x00000028ff007e24 */ /* 0x000fc6000f8e00ff */
[----:B------:R-:W-:Y:S02]  /*1d10*/  LEA R3, R3, UR45, 0x3 ;  /* 0x0000002d03037c11 */ /* 0x000fe4000f8e18ff */
[----:B------:R-:W-:-:S04]  /*1d20*/  SHF.L.U32 R0, R0, 0x1f, RZ ;  /* 0x0000001f00007819 */ /* 0x000fc800000006ff */
[----:B------:R0:W1:Y:S01]  /*1d30*/  SYNCS.PHASECHK.TRANS64.TRYWAIT P1, [R3+URZ], R0 ;  /* 0x00000000030075a7 */ /* 0x000062000802017f */
[----:B------:R-:W-:Y:S05]  /*1d40*/  @!P0 BRA `(.L_x_20) ;  /* 0x0000000000048947 */ /* 0x000fea0003800000 */
[----:B------:R-:W-:Y:S01]  /*1d50*/  BPT.TRAP 0x1 ;  /* 0x000000040000795c */ /* 0x000fe20000300000 */
.L_x_20:
[----:B------:R-:W-:-:S05]  /*1d60*/  IMAD.U32 R2, RZ, RZ, UR44 ;  /* 0x0000002cff027e24 */ /* 0x000fca000f8e00ff */
[----:B------:R-:W-:Y:S01]  /*1d70*/  ISETP.GE.AND P2, PT, R2, 0x1, PT ;  /* 0x000000010200780c */ /* 0x000fe20003f46270 */
[----:B-1----:R-:W-:-:S12]  /*1d80*/  @P1 BRA `(.L_x_21) ;  /* 0x0000000000081947 */ /* 0x002fd80003800000 */
[----:B------:R-:W1:Y:S02]  /*1d90*/  SYNCS.PHASECHK.TRANS64.TRYWAIT P1, [R3+URZ], R0 ;  /* 0x00000000030075a7 */ /* 0x000e64000802017f */
[----:B-1----:R-:W-:Y:S05]  /*1da0*/  @!P1 BRA `(.L_x_22) ;  /* 0x0000004000f89947 */ /* 0x002fea0003800000 */
.L_x_21:
[----:B------:R-:W-:Y:S05]  /*1db0*/  WARPSYNC.ALL ;  /* 0x0000000000007948 */ /* 0x000fea0003800000 */
[----:B------:R-:W-:Y:S01]  /*1dc0*/  UIADD3 UR4, UR45, 0x35400, URZ ;  /* 0x000354002d047890 */ /* 0x000fe2000fffe03f */
[----:B------:R-:W-:Y:S01]  /*1dd0*/  WARPGROUP.ARRIVE ;  /* 0x00000000000079c5 */ /* 0x000fe20000000000 */
[----:B------:R-:W-:Y:S01]  /*1de0*/  UMOV UR5, 0xc0000010 ;  /* 0xc000001000057882 */ /* 0x000fe20000000000 */
[----:B------:R-:W-:Y:S01]  /*1df0*/  UMOV UR7, 0xc0000000 ;  /* 0xc000000000077882 */ /* 0x000fe20000000000 */
[----:B------:R-:W-:-:S04]  /*1e00*/  USHF.R.U32.HI UR4, URZ, 0x4, UR4 ;  /* 0x000000043f047899 */ /* 0x000fc80008011604 */
[----:B------:R-:W-:-:S04]  /*1e10*/  ULOP3.LUT UR4, UR4, 0x3fff, URZ, 0xc0, !UPT ;  /* 0x00003fff04047892 */ /* 0x000fc8000f8ec03f */
[----:B------:R-:W-:Y:S02]  /*1e20*/  ULOP3.LUT UR9, UR4, 0x10000, URZ, 0xfc, !UPT ;  /* 0x0001000004097892 */ /* 0x000fe4000f8efc3f */
[----:B------:R-:W-:Y:S02]  /*1e30*/  ULEA UR4, UR41, UR46, 0x8 ;  /* 0x0000002e29047291 */ /* 0x000fe4000f8e403f */
[----:B------:R-:W-:-:S09]  /*1e40*/  ULEA UR6, UR41, UR9, 0x4 ;  /* 0x0000000929067291 */ /* 0x000fd2000f8e203f */
[----:B------:R-:W-:Y:S03]  /*1e50*/  IGMMA.64x8x32.S8.S8 R24, gdesc[UR4], RZ, !UPT, gsb0 ;  /* 0x00000000041879f1 */ /* 0x000fe6000c0410ff */
[----:B------:R-:W-:Y:S02]  /*1e60*/  WARPGROUP.DEPBAR.LE gsb0, 0x0 ;  /* 0x00008000000079c5 */ /* 0x000fe40000010000 */
[----:B------:R-:W-:Y:S05]  /*1e70*/  @!P2 BRA `(.L_x_23) ;  /* 0x0000000000b8a947 */ /* 0x000fea0003800000 */
[----:B------:R-:W-:Y:S01]  /*1e80*/  UIADD3 UR4, UR41, 0x1, URZ ;  /* 0x0000000129047890 */ /* 0x000fe2000fffe03f */
[----:B01----:R-:W-:Y:S02]  /*1e90*/  IMAD.U32 R0, RZ, RZ, UR44 ;  /* 0x0000002cff007e24 */ /* 0x003fe4000f8e00ff */
[----:B------:R-:W-:Y:S01]  /*1ea0*/  IMAD.U32 R2, RZ, RZ, UR41 ;  /* 0x00000029ff027e24 */ /* 0x000fe2000f8e00ff */
[----:B------:R-:W-:-:S04]  /*1eb0*/  UISETP.NE.AND UP0, UPT, UR4, 0x35, UPT ;  /* 0x000000350400788c */ /* 0x000fc8000bf05270 */
[----:B------:R-:W-:Y:S02]  /*1ec0*/  USEL UR5, URZ, 0x1, UP0 ;  /* 0x000000013f057887 */ /* 0x000fe40008000000 */
[----:B------:R-:W-:Y:S02]  /*1ed0*/  USEL UR8, UR4, URZ, UP0 ;  /* 0x0000003f04087287 */ /* 0x000fe40008000000 */
[----:B------:R-:W-:-:S06]  /*1ee0*/  ULOP3.LUT UR5, UR40, UR5, URZ, 0x3c, !UPT ;  /* 0x0000000528057292 */ /* 0x000fcc000f8e3c3f */
[----:B------:R-:W-:-:S07]  /*1ef0*/  IMAD.U32 R5, RZ, RZ, UR5 ;  /* 0x00000005ff057e24 */ /* 0x000fce000f8e00ff */
.L_x_30:
[----:B------:R-:W-:Y:S05]  /*1f00*/  @!P0 BRA `(.L_x_24) ;  /* 0x0000000000048947 */ /* 0x000fea0003800000 */
[----:B------:R-:W-:Y:S01]  /*1f10*/  BPT.TRAP 0x1 ;  /* 0x000000040000795c */ /* 0x000fe20000300000 */
.L_x_24:
[----:B------:R-:W-:Y:S01]  /*1f20*/  ULEA UR4, UR8, UR45, 0x3 ;  /* 0x0000002d08047291 */ /* 0x000fe2000f8e183f */
[----:B------:R-:W-:-:S08]  /*1f30*/  SHF.L.U32 R3, R5, 0x1f, RZ ;  /* 0x0000001f05037819 */ /* 0x000fd000000006ff */
[----:B------:R0:W1:Y:S01]  /*1f40*/  SYNCS.PHASECHK.TRANS64.TRYWAIT P1, [UR4], R3 ;  /* 0x00000003ff0075a7 */ /* 0x0000620008020144 */
[----:B------:R-:W-:Y:S05]  /*1f50*/  @!P0 BRA `(.L_x_25) ;  /* 0x0000000000048947 */ /* 0x000fea0003800000 */
[----:B------:R-:W-:Y:S01]  /*1f60*/  BPT.TRAP 0x1 ;  /* 0x000000040000795c */ /* 0x000fe20000300000 */
.L_x_25:
[----:B-1----:R-:W-:Y:S05]  /*1f70*/  @P1 BRA `(.L_x_26) ;  /* 0x0000000000081947 */ /* 0x002fea0003800000 */
[----:B------:R-:W1:Y:S02]  /*1f80*/  SYNCS.PHASECHK.TRANS64.TRYWAIT P1, [UR4], R3 ;  /* 0x00000003ff0075a7 */ /* 0x000e640008020144 */
[----:B-1----:R-:W-:Y:S05]  /*1f90*/  @!P1 BRA `(.L_x_27) ;  /* 0x0000004000909947 */ /* 0x002fea0003800000 */
.L_x_26:
[----:B------:R-:W-:Y:S01]  /*1fa0*/  ULEA UR4, UR8, UR46, 0x8 ;  /* 0x0000002e08047291 */ /* 0x000fe2000f8e403f */
[----:B------:R-:W-:Y:S01]  /*1fb0*/  WARPGROUP.ARRIVE ;  /* 0x00000000000079c5 */ /* 0x000fe20000000000 */
[----:B------:R-:W-:Y:S01]  /*1fc0*/  ULEA UR6, UR8, UR9, 0x4 ;  /* 0x0000000908067291 */ /* 0x000fe2000f8e203f */
[----:B------:R-:W-:Y:S01]  /*1fd0*/  UMOV UR5, 0xc0000010 ;  /* 0xc000001000057882 */ /* 0x000fe20000000000 */
[----:B------:R-:W-:-:S07]  /*1fe0*/  UMOV UR7, 0xc0000000 ;  /* 0xc000000000077882 */ /* 0x000fce0000000000 */
[----:B------:R-:W-:Y:S03]  /*1ff0*/  IGMMA.64x8x32.S8.S8 R24, gdesc[UR4], R24, gsb0 ;  /* 0x00000000041879f1 */ /* 0x000fe60008041018 */
[----:B------:R-:W-:Y:S02]  /*2000*/  WARPGROUP.DEPBAR.LE gsb0, 0x0 ;  /* 0x00008000000079c5 */ /* 0x000fe40000010000 */
[----:B------:R-:W-:Y:S05]  /*2010*/  @!P0 BRA `(.L_x_28) ;  /* 0x0000000000048947 */ /* 0x000fea0003800000 */
[----:B------:R-:W-:Y:S01]  /*2020*/  BPT.TRAP 0x1 ;  /* 0x000000040000795c */ /* 0x000fe20000300000 */
.L_x_28:
[----:B------:R-:W-:-:S13]  /*2030*/  ISETP.NE.AND P1, PT, R23, RZ, PT ;  /* 0x000000ff1700720c */ /* 0x000fda0003f25270 */
[----:B01----:R-:W-:-:S05]  /*2040*/  @P1 LEA R3, R2, UR45, 0x3 ;  /* 0x0000002d02031c11 */ /* 0x003fca000f8e18ff */
[----:B------:R-:W-:-:S05]  /*2050*/  @P1 VIADD R3, R3, 0x1a8 ;  /* 0x000001a803031836 */ /* 0x000fca0000000000 */
[----:B------:R-:W-:-:S04]  /*2060*/  @P1 PRMT R3, R22, 0x654, R3 ;  /* 0x0000065416031816 */ /* 0x000fc80000000003 */
[----:B------:R0:W-:Y:S01]  /*2070*/  @P1 SYNCS.ARRIVE.TRANS64.RED.A1T0 RZ, [R3+URZ], RZ ;  /* 0x000000ff03ff19a7 */ /* 0x0001e2000810043f */
[----:B------:R-:W-:-:S13]  /*2080*/  ISETP.GT.U32.AND P1, PT, R16, 0x1, PT ;  /* 0x000000011000780c */ /* 0x000fda0003f24070 */
[----:B0-----:R-:W-:Y:S05]  /*2090*/  @P1 BRA `(.L_x_29) ;  /* 0x0000000000041947 */ /* 0x001fea0003800000 */
[----:B------:R-:W-:Y:S01]  /*20a0*/  BPT.TRAP 0x1 ;  /* 0x000000040000795c */ /* 0x000fe20000300000 */
.L_x_29:
[----:B------:R-:W-:Y:S01]  /*20b0*/  UIADD3 UR8, UR8, 0x1, URZ ;  /* 0x0000000108087890 */ /* 0x000fe2000fffe03f */
[----:B------:R-:W-:Y:S01]  /*20c0*/  ISETP.GT.AND P2, PT, R0, 0x1, PT ;  /* 0x000000010000780c */ /* 0x000fe20003f44270 */
[----:B------:R-:W-:Y:S02]  /*20d0*/  VIADD R2, R2, 0x1 ;  /* 0x0000000102027836 */ /* 0x000fe40000000000 */
[----:B------:R-:W-:Y:S01]  /*20e0*/  UISETP.NE.AND UP0, UPT, UR8, 0x35, UPT ;  /* 0x000000350800788c */ /* 0x000fe2000bf05270 */
[----:B------:R-:W-:Y:S02]  /*20f0*/  VIADD R0, R0, 0xffffffff ;  /* 0xffffffff00007836 */ /* 0x000fe40000000000 */
[C---:B------:R-:W-:Y:S01]  /*2100*/  ISETP.NE.AND P1, PT, R2.reuse, 0x35, PT ;  /* 0x000000350200780c */ /* 0x040fe20003f25270 */
[----:B------:R-:W-:Y:S02]  /*2110*/  USEL UR4, URZ, 0x1, UP0 ;  /* 0x000000013f047887 */ /* 0x000fe40008000000 */
[----:B------:R-:W-:Y:S01]  /*2120*/  USEL UR8, UR8, URZ, UP0 ;  /* 0x0000003f08087287 */ /* 0x000fe20008000000 */
[----:B------:R-:W-:-:S03]  /*2130*/  SEL R2, R2, RZ, P1 ;  /* 0x000000ff02027207 */ /* 0x000fc60000800000 */
[----:B------:R-:W-:Y:S01]  /*2140*/  LOP3.LUT R5, R5, UR4, RZ, 0x3c, !PT ;  /* 0x0000000405057c12 */ /* 0x000fe2000f8e3cff */
[----:B------:R-:W-:Y:S07]  /*2150*/  @P2 BRA `(.L_x_30) ;  /* 0xfffffffc00682947 */ /* 0x000fee000383ffff */
.L_x_23:
[----:B01----:R-:W0:Y:S02]  /*2160*/  LDC R0, c[0x0][0x28c] ;  /* 0x0000a300ff007b82 */ /* 0x003e240000000800 */
[----:B0-----:R-:W-:-:S13]  /*2170*/  ISETP.GE.AND P1, PT, R0, 0x1, PT ;  /* 0x000000010000780c */ /* 0x001fda0003f26270 */
[----:B------:R-:W-:Y:S05]  /*2180*/  @!P1 BRA `(.L_x_31) ;  /* 0x0000000000509947 */ /* 0x000fea0003800000 */
[----:B------:R-:W-:Y:S05]  /*2190*/  @!P0 BRA `(.L_x_32) ;  /* 0x0000000000048947 */ /* 0x000fea0003800000 */
[----:B------:R-:W-:Y:S01]  /*21a0*/  BPT.TRAP 0x1 ;  /* 0x000000040000795c */ /* 0x000fe20000300000 */
.L_x_32:
[----:B------:R-:W-:Y:S01]  /*21b0*/  ISETP.NE.AND P0, PT, R23, RZ, PT ;  /* 0x000000ff1700720c */ /* 0x000fe20003f05270 */
[----:B------:R-:W-:Y:S01]  /*21c0*/  BSSY B0, `(.L_x_33) ;  /* 0x000000e000007945 */ /* 0x000fe20003800000 */
[----:B------:R-:W-:-:S11]  /*21d0*/  ISETP.GT.U32.AND P1, PT, R16, 0x1, PT ;  /* 0x000000011000780c */ /* 0x000fd60003f24070 */
[----:B------:R-:W-:Y:S05]  /*21e0*/  @!P0 BRA `(.L_x_34) ;  /* 0x00000000002c8947 */ /* 0x000fea0003800000 */
[----:B------:R-:W-:-:S04]  /*21f0*/  UIADD3 UR6, UR44, UR41, URZ ;  /* 0x000000292c067290 */ /* 0x000fc8000fffe03f */
[----:B------:R-:W-:-:S04]  /*2200*/  UIMAD.WIDE.U32 UR4, UR6, 0x3521cfb3, URZ ;  /* 0x3521cfb3060478a5 */ /* 0x000fc8000f8e003f */
[----:B------:R-:W-:-:S04]  /*2210*/  UIADD3 UR4, UR6, -UR5, URZ ;  /* 0x8000000506047290 */ /* 0x000fc8000fffe03f */
[----:B------:R-:W-:-:S04]  /*2220*/  ULEA.HI UR4, UR4, UR5, URZ, 0x1f ;  /* 0x0000000504047291 */ /* 0x000fc8000f8ff83f */
[----:B------:R-:W-:-:S04]  /*2230*/  USHF.R.U32.HI UR4, URZ, 0x5, UR4 ;  /* 0x000000053f047899 */ /* 0x000fc80008011604 */
[----:B------:R-:W-:-:S04]  /*2240*/  UIMAD UR4, UR4, -0x35, UR6 ;  /* 0xffffffcb040478a4 */ /* 0x000fc8000f8e0206 */
[----:B------:R-:W-:-:S04]  /*2250*/  ULEA UR4, UR4, UR45, 0x3 ;  /* 0x0000002d04047291 */ /* 0x000fc8000f8e183f */
[----:B------:R-:W-:-:S06]  /*2260*/  UIADD3 UR4, UR4, 0x1a8, URZ ;  /* 0x000001a804047890 */ /* 0x000fcc000fffe03f */
[----:B------:R-:W-:-:S05]  /*2270*/  IMAD.U32 R3, RZ, RZ, UR4 ;  /* 0x00000004ff037e24 */ /* 0x000fca000f8e00ff */
[----:B------:R-:W-:-:S04]  /*2280*/  PRMT R0, R22, 0x654, R3 ;  /* 0x0000065416007816 */ /* 0x000fc80000000003 */
[----:B------:R0:W-:Y:S03]  /*2290*/  SYNCS.ARRIVE.TRANS64.RED.A1T0 RZ, [R0+URZ], RZ ;  /* 0x000000ff00ff79a7 */ /* 0x0001e6000810043f */
.L_x_34:
[----:B------:R-:W-:Y:S05]  /*22a0*/  BSYNC B0 ;  /* 0x0000000000007941 */ /* 0x000fea0003800000 */
.L_x_33:
[----:B------:R-:W-:Y:S05]  /*22b0*/  @P1 BRA `(.L_x_31) ;  /* 0x0000000000041947 */ /* 0x000fea0003800000 */
[----:B------:R-:W-:Y:S01]  /*22c0*/  BPT.TRAP 0x1 ;  /* 0x000000040000795c */ /* 0x000fe20000300000 */
.L_x_31:
[----:B------:R-:W-:Y:S01]  /*22d0*/  UISETP.GE.U32.AND UP1, UPT, UR43, 0x35, UPT ;  /* 0x000000352b00788c */ /* 0x000fe2000bf26070 */
[----:B------:R-:W-:Y:S01]  /*22e0*/  IMAD.SHL.U32 R36, R36, 0x8, RZ ;  /* 0x0000000824247824 */ /* 0x000fe200078e00ff */
[----:B------:R-:W-:Y:S01]  /*22f0*/  UIADD3 UR41, UR43, UR41, URZ ;  /* 0x000000292b297290 */ /* 0x000fe2000fffe03f */
[----:B------:R-:W-:Y:S01]  /*2300*/  IMAD.SHL.U32 R12, R35, 0x80, RZ ;  /* 0x00000080230c7824 */ /* 0x000fe200078e00ff */
[----:B------:R-:W-:Y:S01]  /*2310*/  ULDC UR7, c[0x0][0x288] ;  /* 0x0000a20000077ab9 */ /* 0x000fe20000000800 */
[----:B0-----:R-:W-:Y:S01]  /*2320*/  IMAD.MOV.U32 R0, RZ, RZ, -0x1 ;  /* 0xffffffffff007424 */ /* 0x001fe200078e00ff */
[----:B------:R-:W-:Y:S01]  /*2330*/  UISETP.GT.U32.AND UP0, UPT, UR41, 0x34, UPT ;  /* 0x000000342900788c */ /* 0x000fe2000bf04070 */
[----:B------:R-:W-:-:S03]  /*2340*/  ISETP.GE.AND P0, PT, R36, UR7, PT ;  /* 0x0000000724007c0c */ /* 0x000fc6000bf06270 */
[----:B------:R-:W-:Y:S02]  /*2350*/  UISETP.LT.U32.AND UP0, UPT, UR43, 0x35, UP0 ;  /* 0x000000352b00788c */ /* 0x000fe40008701070 */
[----:B------:R-:W-:Y:S02]  /*2360*/  @UP1 UIMAD.WIDE.U32 UR4, UR41, 0x3521cfb3, URZ ;  /* 0x3521cfb3290418a5 */ /* 0x000fe4000f8e003f */
[----:B------:R-:W-:Y:S02]  /*2370*/  USEL UR6, URZ, 0x1, !UP0 ;  /* 0x000000013f067887 */ /* 0x000fe4000c000000 */
[----:B------:R-:W-:Y:S02]  /*2380*/  @UP1 UIADD3 UR4, UR41, -UR5, URZ ;  /* 0x8000000529041290 */ /* 0x000fe4000fffe03f */
[----:B------:R-:W-:Y:S02]  /*2390*/  ULOP3.LUT UR40, UR40, UR6, URZ, 0x3c, !UPT ;  /* 0x0000000628287292 */ /* 0x000fe4000f8e3c3f */
[----:B------:R-:W-:-:S03]  /*23a0*/  @UP1 ULEA.HI UR4, UR4, UR5, URZ, 0x1f ;  /* 0x0000000504041291 */ /* 0x000fc6000f8ff83f */
[----:B------:R-:W-:Y:S01]  /*23b0*/  ULDC UR5, c[0x0][0x284] ;  /* 0x0000a10000057ab9 */ /* 0x000fe20000000800 */
[----:B------:R-:W-:Y:S01]  /*23c0*/  @UP1 USHF.R.U32.HI UR4, URZ, 0x5, UR4 ;  /* 0x000000053f041899 */ /* 0x000fe20008011604 */
[----:B------:R-:W-:-:S03]  /*23d0*/  ISETP.GE.OR P0, PT, R12, UR5, P0 ;  /* 0x000000050c007c0c */ /* 0x000fc60008706670 */
[----:B------:R-:W-:-:S10]  /*23e0*/  @UP1 ULOP3.LUT UR40, UR40, 0x1, UR4, 0x78, !UPT ;  /* 0x0000000128281892 */ /* 0x000fd4000f8e7804 */
[----:B------:R-:W-:Y:S05]  /*23f0*/  @P0 BRA `(.L_x_35) ;  /* 0x0000000400880947 */ /* 0x000fea0003800000 */
[----:B------:R-:W-:Y:S01]  /*2400*/  SHF.R.S32.HI R13, RZ, 0x1f, R37 ;  /* 0x0000001fff0d7819 */ /* 0x000fe20000011425 */
[----:B------:R-:W-:Y:S01]  /*2410*/  ULDC.64 UR4, c[0x0][0x5d0] ;  /* 0x0001740000047ab9 */ /* 0x000fe20000000a00 */
[----:B------:R-:W-:Y:S01]  /*2420*/  LOP3.LUT R4, R36, 0x6, R39, 0xf8, !PT ;  /* 0x0000000624047812 */ /* 0x000fe200078ef827 */
[----:B------:R-:W-:Y:S01]  /*2430*/  IMAD.WIDE R6, R35, 0x80, R28 ;  /* 0x0000008023067825 */ /* 0x000fe200078e021c */
[----:B------:R-:W-:Y:S01]  /*2440*/  ULDC.64 UR6, c[0x0][0x5c8] ;  /* 0x0001720000067ab9 */ /* 0x000fe20000000a00 */
[----:B------:R-:W-:Y:S01]  /*2450*/  BSSY B0, `(.L_x_35) ;  /* 0x000005c000007945 */ /* 0x000fe20003800000 */
[----:B------:R-:W-:Y:S01]  /*2460*/  SHF.R.S32.HI R5, RZ, 0x1f, R4 ;  /* 0x0000001fff057819 */ /* 0x000fe20000011404 */
[----:B------:R-:W-:Y:S02]  /*2470*/  IMAD R2, R13, UR4, RZ ;  /* 0x000000040d027c24 */ /* 0x000fe4000f8e02ff */
[----:B------:R-:W-:Y:S02]  /*2480*/  IMAD.IADD R20, R31, 0x1, -R12 ;  /* 0x000000011f147824 */ /* 0x000fe400078e0a0c */
[----:B------:R-:W-:-:S02]  /*2490*/  IMAD R9, R37, UR5, R2 ;  /* 0x0000000525097c24 */ /* 0x000fc4000f8e0202 */
[----:B------:R-:W-:Y:S01]  /*24a0*/  IMAD.WIDE.U32 R2, R37, UR4, R4 ;  /* 0x0000000425027c25 */ /* 0x000fe2000f8e0004 */
[----:B------:R-:W-:-:S03]  /*24b0*/  ULDC.64 UR4, c[0x0][0x5c0] ;  /* 0x0001700000047ab9 */ /* 0x000fc60000000a00 */
[----:B------:R-:W-:Y:S02]  /*24c0*/  IMAD.IADD R3, R3, 0x1, R9 ;  /* 0x0000000103037824 */ /* 0x000fe400078e0209 */
[----:B------:R-:W-:Y:S02]  /*24d0*/  IMAD R9, R7, UR6, RZ ;  /* 0x0000000607097c24 */ /* 0x000fe4000f8e02ff */
[----:B------:R-:W-:-:S04]  /*24e0*/  IMAD.WIDE.U32 R2, R6, UR6, R2 ;  /* 0x0000000606027c25 */ /* 0x000fc8000f8e0002 */
[----:B------:R-:W-:Y:S01]  /*24f0*/  IMAD R9, R6, UR7, R9 ;  /* 0x0000000706097c24 */ /* 0x000fe2000f8e0209 */
[----:B------:R-:W-:Y:S01]  /*2500*/  IADD3 R8, P0, R2, UR4, RZ ;  /* 0x0000000402087c10 */ /* 0x000fe2000ff1e0ff */
[----:B------:R-:W-:-:S03]  /*2510*/  IMAD.IADD R36, R34, 0x1, -R36 ;  /* 0x0000000122247824 */ /* 0x000fc600078e0a24 */
[----:B------:R-:W-:Y:S02]  /*2520*/  IADD3.X R9, R3, UR5, R9, P0, !PT ;  /* 0x0000000503097c10 */ /* 0x000fe400087fe409 */
[----:B-----5:R-:W-:Y:S02]  /*2530*/  ISETP.NE.AND P0, PT, R33, RZ, PT ;  /* 0x000000ff2100720c */ /* 0x020fe40003f05270 */
[----:B------:R-:W-:-:S05]  /*2540*/  LEA R10, P1, R30, R8, 0x3 ;  /* 0x000000081e0a7211 */ /* 0x000fca00078218ff */
[----:B------:R-:W-:-:S06]  /*2550*/  IMAD.X R11, R41, 0x1, R9, P1 ;  /* 0x00000001290b7824 */ /* 0x000fcc00008e0609 */
[----:B------:R-:W-:Y:S05]  /*2560*/  @!P0 BRA `(.L_x_36) ;  /* 0x0000000000f08947 */ /* 0x000fea0003800000 */
[----:B------:R-:W0:Y:S01]  /*2570*/  LDC.64 R42, c[0x0][0x5b0] ;  /* 0x00016c00ff2a7b82 */ /* 0x000e220000000a00 */
[----:B------:R-:W-:Y:S01]  /*2580*/  ULDC.64 UR4, c[0x0][0x5b8] ;  /* 0x00016e0000047ab9 */ /* 0x000fe20000000a00 */
[----:B------:R-:W-:Y:S01]  /*2590*/  ISETP.GE.AND P1, PT, R20, 0x1, PT ;  /* 0x000000011400780c */ /* 0x000fe20003f26270 */
[----:B------:R-:W-:Y:S01]  /*25a0*/  IMAD R2, R13, UR4, RZ ;  /* 0x000000040d027c24 */ /* 0x000fe2000f8e02ff */
[----:B------:R-:W-:Y:S01]  /*25b0*/  BSSY B1, `(.L_x_37) ;  /* 0x000000e000017945 */ /* 0x000fe20003800000 */
[C---:B------:R-:W-:Y:S01]  /*25c0*/  IMAD.WIDE.U32 R12, R37.reuse, UR4, R4 ;  /* 0x00000004250c7c25 */ /* 0x040fe2000f8e0004 */
[----:B------:R-:W-:Y:S02]  /*25d0*/  ISETP.LT.OR P2, PT, R36, 0x1, !P1 ;  /* 0x000000012400780c */ /* 0x000fe40004f41670 */
[----:B------:R-:W1:Y:S01]  /*25e0*/  LDC.64 R44, c[0x0][0x5a8] ;  /* 0x00016a00ff2c7b82 */ /* 0x000e620000000a00 */
[----:B------:R-:W-:Y:S02]  /*25f0*/  IMAD R5, R37, UR5, R2 ;  /* 0x0000000525057c24 */ /* 0x000fe4000f8e0202 */
[----:B------:R-:W-:-:S02]  /*2600*/  IMAD.MOV.U32 R4, RZ, RZ, R12 ;  /* 0x000000ffff047224 */ /* 0x000fc400078e000c */
[----:B------:R-:W-:Y:S02]  /*2610*/  IMAD.IADD R5, R13, 0x1, R5 ;  /* 0x000000010d057824 */ /* 0x000fe400078e0205 */
[-C--:B0-----:R-:W-:Y:S02]  /*2620*/  IMAD R14, R7, R42.reuse, RZ ;  /* 0x0000002a070e7224 */ /* 0x081fe400078e02ff */
[----:B------:R-:W-:-:S04]  /*2630*/  IMAD.WIDE.U32 R2, R6, R42, R4 ;  /* 0x0000002a06027225 */ /* 0x000fc800078e0004 */
[----:B------:R-:W-:Y:S01]  /*2640*/  IMAD R21, R6, R43, R14 ;  /* 0x0000002b06157224 */ /* 0x000fe200078e020e */
[----:B-1----:R-:W-:-:S04]  /*2650*/  IADD3 R14, P0, R2, R44, RZ ;  /* 0x0000002c020e7210 */ /* 0x002fc80007f1e0ff */
[----:B------:R-:W-:Y:S01]  /*2660*/  IADD3.X R15, R45, R3, R21, P0, !PT ;  /* 0x000000032d0f7210 */ /* 0x000fe200007fe415 */
[----:B------:R-:W-:Y:S08]  /*2670*/  @P2 BRA `(.L_x_38) ;  /* 0x0000000000042947 */ /* 0x000ff00003800000 */
[----:B------:R0:W5:Y:S02]  /*2680*/  LDG.E.U8 R40, desc[UR38][R14.64] ;  /* 0x000000260e287981 */ /* 0x000164000c1e1100 */
.L_x_38:
[----:B------:R-:W-:Y:S05]  /*2690*/  BSYNC B1 ;  /* 0x0000000000017941 */ /* 0x000fea0003800000 */
.L_x_37:
[----:B-----5:R-:W-:Y:S01]  /*26a0*/  LOP3.LUT R4, R40, 0xffff, RZ, 0xc0, !PT ;  /* 0x0000ffff28047812 */ /* 0x020fe200078ec0ff */
[----:B------:R-:W-:Y:S01]  /*26b0*/  IMAD.SHL.U32 R2, R42, 0x8, RZ ;  /* 0x000000082a027824 */ /* 0x000fe200078e00ff */
[----:B------:R-:W-:Y:S01]  /*26c0*/  ISETP.LT.OR P1, PT, R36, 0x2, !P1 ;  /* 0x000000022400780c */ /* 0x000fe20004f21670 */
[----:B------:R-:W-:Y:S01]  /*26d0*/  BSSY B1, `(.L_x_39) ;  /* 0x0000010000017945 */ /* 0x000fe20003800000 */
[----:B------:R-:W-:Y:S02]  /*26e0*/  PRMT R4, R4, 0x8880, RZ ;  /* 0x0000888004047816 */ /* 0x000fe400000000ff */
[----:B------:R-:W-:Y:S02]  /*26f0*/  SHF.L.U64.HI R3, R42, 0x3, R43 ;  /* 0x000000032a037819 */ /* 0x000fe4000001022b */
[----:B------:R-:W-:Y:S01]  /*2700*/  ISETP.GE.AND P0, PT, R20, 0x9, PT ;  /* 0x000000091400780c */ /* 0x000fe20003f06270 */
[----:B------:R-:W-:Y:S02]  /*2710*/  IMAD R7, R4, R33, RZ ;  /* 0x0000002104077224 */ /* 0x000fe400078e02ff */
[----:B------:R-:W-:Y:S01]  /*2720*/  IMAD.WIDE.U32 R2, R6, R42, R2 ;  /* 0x0000002a06027225 */ /* 0x000fe200078e0002 */
[----:B------:R-:W-:-:S03]  /*2730*/  ISETP.LT.OR P5, PT, R36, 0x1, !P0 ;  /* 0x000000012400780c */ /* 0x000fc600047a1670 */
[----:B------:R-:W-:Y:S01]  /*2740*/  @!P2 IMAD R13, R24, R32, R7 ;  /* 0x00000020180da224 */ /* 0x000fe200078e0207 */
[----:B------:R-:W-:Y:S01]  /*2750*/  IADD3 R2, P3, P4, R12, R44, R2 ;  /* 0x0000002c0c027210 */ /* 0x000fe20007c7e002 */
[----:B------:R-:W-:-:S03]  /*2760*/  IMAD.IADD R4, R21, 0x1, R3 ;  /* 0x0000000115047824 */ /* 0x000fc600078e0203 */
[----:B------:R1:W-:Y:S02]  /*2770*/  @!P2 STG.E.U8 desc[UR38][R8.64], R13 ;  /* 0x0000000d0800a986 */ /* 0x0003e4000c101126 */
[----:B------:R-:W-:Y:S01]  /*2780*/  IADD3.X R3, R5, R45, R4, P3, P4 ;  /* 0x0000002d05037210 */ /* 0x000fe20001fe8404 */
[----:B------:R-:W-:Y:S06]  /*2790*/  @P1 BRA `(.L_x_40) ;  /* 0x00000000000c1947 */ /* 0x000fec0003800000 */
[----:B------:R-:W2:Y:S02]  /*27a0*/  LDG.E.U8 R40, desc[UR38][R14.64+0x1] ;  /* 0x000001260e287981 */ /* 0x000ea4000c1e1100 */
[----:B--2---:R-:W-:-:S05]  /*27b0*/  PRMT R4, R40, 0x8880, RZ ;  /* 0x0000888028047816 */ /* 0x004fca00000000ff */
[----:B------:R-:W-:-:S07]  /*27c0*/  IMAD R7, R4, R33, RZ ;  /* 0x0000002104077224 */ /* 0x000fce00078e02ff */
.L_x_40:
[----:B------:R-:W-:Y:S05]  /*27d0*/  BSYNC B1 ;  /* 0x0000000000017941 */ /* 0x000fea0003800000 */
.L_x_39:
[----:B------:R-:W-:Y:S01]  /*27e0*/  @!P1 IMAD R25, R25, R32, R7 ;  /* 0x0000002019199224 */ /* 0x000fe200078e0207 */
[----:B------:R-:W-:Y:S04]  /*27f0*/  BSSY B1, `(.L_x_41) ;  /* 0x0000006000017945 */ /* 0x000fe80003800000 */
[----:B------:R2:W-:Y:S01]  /*2800*/  @!P1 STG.E.U8 desc[UR38][R8.64+0x1], R25 ;  /* 0x0000011908009986 */ /* 0x0005e2000c101126 */
[----:B------:R-:W-:Y:S05]  /*2810*/  @P5 BRA `(.L_x_42) ;  /* 0x00000000000c5947 */ /* 0x000fea0003800000 */
[----:B------:R-:W3:Y:S02]  /*2820*/  LDG.E.U8 R40, desc[UR38][R2.64] ;  /* 0x0000002602287981 */ /* 0x000ee4000c1e1100 */
[----:B---3--:R-:W-:-:S05]  /*2830*/  PRMT R4, R40, 0x8880, RZ ;  /* 0x0000888028047816 */ /* 0x008fca00000000ff */
[----:B------:R-:W-:-:S07]  /*2840*/  IMAD R7, R4, R33, RZ ;  /* 0x0000002104077224 */ /* 0x000fce00078e02ff */
.L_x_42:
[----:B------:R-:W-:Y:S05]  /*2850*/  BSYNC B1 ;  /* 0x0000000000017941 */ /* 0x000fea0003800000 */
.L_x_41:
[----:B------:R-:W-:Y:S01]  /*2860*/  @!P5 IMAD R5, R26, R32, R7 ;  /* 0x000000201a05d224 */ /* 0x000fe200078e0207 */
[----:B------:R-:W-:Y:S01]  /*2870*/  ISETP.LT.OR P0, PT, R36, 0x2, !P0 ;  /* 0x000000022400780c */ /* 0x000fe20004701670 */
[----:B------:R-:W-:Y:S03]  /*2880*/  BSSY B1, `(.L_x_43) ;  /* 0x0000006000017945 */ /* 0x000fe60003800000 */
[----:B------:R3:W-:Y:S09]  /*2890*/  @!P5 STG.E.U8 desc[UR38][R10.64], R5 ;  /* 0x000000050a00d986 */ /* 0x0007f2000c101126 */
[----:B------:R-:W-:Y:S05]  /*28a0*/  @P0 BRA `(.L_x_44) ;  /* 0x00000000000c0947 */ /* 0x000fea0003800000 */
[----:B------:R-:W4:Y:S02]  /*28b0*/  LDG.E.U8 R40, desc[UR38][R2.64+0x1] ;  /* 0x0000012602287981 */ /* 0x000f24000c1e1100 */
[----:B----4-:R-:W-:-:S05]  /*28c0*/  PRMT R4, R40, 0x8880, RZ ;  /* 0x0000888028047816 */ /* 0x010fca00000000ff */
[----:B------:R-:W-:-:S07]  /*28d0*/  IMAD R7, R4, R33, RZ ;  /* 0x0000002104077224 */ /* 0x000fce00078e02ff */
.L_x_44:
[----:B------:R-:W-:Y:S05]  /*28e0*/  BSYNC B1 ;  /* 0x0000000000017941 */ /* 0x000fea0003800000 */
.L_x_43:
[----:B------:R-:W-:Y:S01]  /*28f0*/  IMAD R7, R27, R32, R7 ;  /* 0x000000201b077224 */ /* 0x000fe200078e0207 */
[----:B------:R-:W-:Y:S06]  /*2900*/  @P0 BRA `(.L_x_45) ;  /* 0x0000000000400947 */ /* 0x000fec0003800000 */
[----:B------:R4:W-:Y:S01]  /*2910*/  STG.E.U8 desc[UR38][R10.64+0x1], R7 ;  /* 0x000001070a007986 */ /* 0x0009e2000c101126 */
[----:B------:R-:W-:Y:S05]  /*2920*/  BRA `(.L_x_45) ;  /* 0x0000000000387947 */ /* 0x000fea0003800000 */
.L_x_36:
[C---:B------:R-:W-:Y:S02]  /*2930*/  ISETP.GE.AND P0, PT, R20.reuse, 0x1, PT ;  /* 0x000000011400780c */ /* 0x040fe40003f06270 */
[----:B------:R-:W-:Y:S02]  /*2940*/  ISETP.GE.AND P1, PT, R20, 0x9, PT ;  /* 0x000000091400780c */ /* 0x000fe40003f26270 */
[C---:B------:R-:W-:Y:S02]  /*2950*/  ISETP.LT.OR P2, PT, R36.reuse, 0x1, !P0 ;  /* 0x000000012400780c */ /* 0x040fe40004741670 */
[C---:B------:R-:W-:Y:S02]  /*2960*/  ISETP.LT.OR P0, PT, R36.reuse, 0x2, !P0 ;  /* 0x000000022400780c */ /* 0x040fe40004701670 */
[C---:B------:R-:W-:Y:S02]  /*2970*/  ISETP.LT.OR P3, PT, R36.reuse, 0x1, !P1 ;  /* 0x000000012400780c */ /* 0x040fe40004f61670 */
[----:B------:R-:W-:-:S07]  /*2980*/  ISETP.LT.OR P1, PT, R36, 0x2, !P1 ;  /* 0x000000022400780c */ /* 0x000fce0004f21670 */
[-C--:B------:R-:W-:Y:S02]  /*2990*/  @!P2 IMAD R3, R24, R32.reuse, RZ ;  /* 0x000000201803a224 */ /* 0x080fe400078e02ff */
[-C--:B------:R-:W-:Y:S02]  /*29a0*/  @!P0 IMAD R25, R25, R32.reuse, RZ ;  /* 0x0000002019198224 */ /* 0x080fe400078e02ff */
[-C--:B------:R-:W-:Y:S01]  /*29b0*/  @!P3 IMAD R5, R26, R32.reuse, RZ ;  /* 0x000000201a05b224 */ /* 0x080fe200078e02ff */
[----:B------:R0:W-:Y:S01]  /*29c0*/  @!P2 STG.E.U8 desc[UR38][R8.64], R3 ;  /* 0x000000030800a986 */ /* 0x0001e2000c101126 */
[----:B------:R-:W-:-:S03]  /*29d0*/  @!P1 IMAD R27, R27, R32, RZ ;  /* 0x000000201b1b9224 */ /* 0x000fc600078e02ff */
[----:B------:R0:W-:Y:S04]  /*29e0*/  @!P0 STG.E.U8 desc[UR38][R8.64+0x1], R25 ;  /* 0x0000011908008986 */ /* 0x0001e8000c101126 */
[----:B------:R0:W-:Y:S04]  /*29f0*/  @!P3 STG.E.U8 desc[UR38][R10.64], R5 ;  /* 0x000000050a00b986 */ /* 0x0001e8000c101126 */
[----:B------:R0:W-:Y:S02]  /*2a00*/  @!P1 STG.E.U8 desc[UR38][R10.64+0x1], R27 ;  /* 0x0000011b0a009986 */ /* 0x0001e4000c101126 */
.L_x_45:
[----:B------:R-:W-:Y:S05]  /*2a10*/  BSYNC B0 ;  /* 0x0000000000007941 */ /* 0x000fea0003800000 */
.L_x_35:
[----:B------:R-:W-:Y:S01]  /*2a20*/  IADD3 R18, P0, R18, UR36, RZ ;  /* 0x0000002412127c10 */ /* 0x000fe2000ff1e0ff */
[----:B------:R-:W-:Y:S01]  /*2a30*/  ULDC.64 UR4, c[0x0][0x650] ;  /* 0x0001940000047ab9 */ /* 0x000fe20000000a00 */
[----:B------:R-:W-:Y:S01]  /*2a40*/  PRMT R2, RZ, 0x7610, R2 ;  /* 0x00007610ff027816 */ /* 0x000fe20000000002 */
[----:B------:R-:W-:Y:S01]  /*2a50*/  IMAD.MOV.U32 R36, RZ, RZ, -0x1 ;  /* 0xffffffffff247424 */ /* 0x000fe200078e00ff */
[----:B------:R-:W-:Y:S01]  /*2a60*/  IADD3.X R19, R19, UR42, RZ, P0, !PT ;  /* 0x0000002a13137c10 */ /* 0x000fe200087fe4ff */
[----:B------:R-:W-:Y:S01]  /*2a70*/  IMAD.MOV.U32 R37, RZ, RZ, -0x1 ;  /* 0xffffffffff257424 */ /* 0x000fe200078e00ff */
[----:B------:R-:W-:-:S04]  /*2a80*/  ISETP.GE.U32.AND P0, PT, R18, UR4, PT ;  /* 0x0000000412007c0c */ /* 0x000fc8000bf06070 */
[----:B------:R-:W-:-:S13]  /*2a90*/  ISETP.GE.U32.AND.EX P0, PT, R19, UR5, PT, P0 ;  /* 0x0000000513007c0c */ /* 0x000fda000bf06100 */
[----:B------:R-:W-:Y:S05]  /*2aa0*/  @P0 BRA `(.L_x_46) ;  /* 0x00000004004c0947 */ /* 0x000fea0003800000 */
[----:B012---:R-:W0:Y:S01]  /*2ab0*/  LDC.64 R8, c[0x0][0x628] ;  /* 0x00018a00ff087b82 */ /* 0x007e220000000a00 */
[----:B---34-:R-:W1:Y:S01]  /*2ac0*/  S2R R10, SR_CTAID.X ;  /* 0x00000000000a7919 */ /* 0x018e620000002500 */
[----:B------:R-:W-:Y:S02]  /*2ad0*/  IMAD.MOV.U32 R6, RZ, RZ, R18 ;  /* 0x000000ffff067224 */ /* 0x000fe400078e0012 */
[----:B------:R-:W-:Y:S01]  /*2ae0*/  IMAD.MOV.U32 R7, RZ, RZ, R19 ;  /* 0x000000ffff077224 */ /* 0x000fe200078e0013 */
[----:B------:R-:W2:Y:S03]  /*2af0*/  S2R R14, SR_CTAID.Y ;  /* 0x00000000000e7919 */ /* 0x000ea60000002600 */
[----:B------:R-:W3:Y:S08]  /*2b00*/  LDC R0, c[0x0][0x630] ;  /* 0x00018c00ff007b82 */ /* 0x000ef00000000800 */
[----:B------:R-:W4:Y:S01]  /*2b10*/  LDC.64 R12, c[0x0][0x620] ;  /* 0x00018800ff0c7b82 */ /* 0x000f220000000a00 */
[----:B0-----:R-:W-:-:S04]  /*2b20*/  ISETP.NE.U32.AND P0, PT, R8, RZ, PT ;  /* 0x000000ff0800720c */ /* 0x001fc80003f05070 */
[----:B------:R-:W-:-:S13]  /*2b30*/  ISETP.NE.AND.EX P0, PT, R9, RZ, PT, P0 ;  /* 0x000000ff0900720c */ /* 0x000fda0003f05300 */
[----:B-1234-:R-:W-:Y:S05]  /*2b40*/  @!P0 BRA `(.L_x_47) ;  /* 0x0000000000288947 */ /* 0x01efea0003800000 */
        /* <DEDUP_REMOVED lines=10> */
.L_x_47:
[-CC-:B------:R-:W-:Y:S01]  /*2bf0*/  SHF.R.U64 R37, R6, R0.reuse, R7.reuse ;  /* 0x0000000006257219 */ /* 0x180fe20000001207 */
[----:B------:R-:W0:Y:S01]  /*2c00*/  LDC.64 R26, c[0x0][0x640] ;  /* 0x00019000ff1a7b82 */ /* 0x000e220000000a00 */
[----:B------:R-:W-:Y:S01]  /*2c10*/  SHF.R.U32.HI R0, RZ, R0, R7 ;  /* 0x00000000ff007219 */ /* 0x000fe20000011607 */
[----:B------:R-:W-:Y:S01]  /*2c20*/  ULDC UR4, c[0x0][0x150] ;  /* 0x0000540000047ab9 */ /* 0x000fe20000000800 */
[----:B------:R-:W-:Y:S02]  /*2c30*/  IADD3 R5, P0, RZ, -R37, RZ ;  /* 0x80000025ff057210 */ /* 0x000fe40007f1e0ff */
[----:B------:R-:W-:-:S03]  /*2c40*/  I2FP.F32.U32 R6, R10 ;  /* 0x0000000a00067245 */ /* 0x000fc60000201000 */
[----:B------:R-:W1:Y:S01]  /*2c50*/  LDC R4, c[0x0][0x618] ;  /* 0x00018600ff047b82 */ /* 0x000e620000000800 */
[----:B------:R-:W-:Y:S02]  /*2c60*/  IMAD.X R3, RZ, RZ, ~R0, P0 ;  /* 0x000000ffff037224 */ /* 0x000fe400000e0e00 */
[----:B------:R-:W-:Y:S01]  /*2c70*/  FMUL R6, R6, UR4 ;  /* 0x0000000406067c20 */ /* 0x000fe20008400000 */
[----:B------:R-:W-:Y:S01]  /*2c80*/  ULDC UR4, c[0x0][0x154] ;  /* 0x0000550000047ab9 */ /* 0x000fe20000000800 */
[-C--:B------:R-:W-:Y:S02]  /*2c90*/  IMAD R0, R3, R12.reuse, RZ ;  /* 0x0000000c03007224 */ /* 0x080fe400078e02ff */
[C---:B------:R-:W-:Y:S01]  /*2ca0*/  IMAD.WIDE.U32 R2, R5.reuse, R12, R18 ;  /* 0x0000000c05027225 */ /* 0x040fe200078e0012 */
[----:B------:R-:W2:Y:S01]  /*2cb0*/  LDC R20, c[0x0][0x608] ;  /* 0x00018200ff147b82 */ /* 0x000ea20000000800 */
[----:B------:R-:W3:Y:S02]  /*2cc0*/  F2I.U32.TRUNC.NTZ R6, R6 ;  /* 0x0000000600067305 */ /* 0x000ee4000020f000 */
[----:B------:R-:W-:Y:S01]  /*2cd0*/  IMAD R5, R5, R13, R0 ;  /* 0x0000000d05057224 */ /* 0x000fe200078e0200 */
[----:B------:R-:W-:-:S03]  /*2ce0*/  I2FP.F32.U32 R0, R14 ;  /* 0x0000000e00007245 */ /* 0x000fc60000201000 */
[----:B------:R-:W-:Y:S01]  /*2cf0*/  IMAD.IADD R3, R3, 0x1, R5 ;  /* 0x0000000103037824 */ /* 0x000fe200078e0205 */
[----:B------:R-:W4:Y:S01]  /*2d00*/  LDC R24, c[0x0][0x658] ;  /* 0x00019600ff187b82 */ /* 0x000f220000000800 */
[----:B0-----:R-:W-:-:S04]  /*2d10*/  ISETP.NE.U32.AND P0, PT, R26, RZ, PT ;  /* 0x000000ff1a00720c */ /* 0x001fc80003f05070 */
[----:B------:R-:W-:-:S03]  /*2d20*/  ISETP.NE.AND.EX P0, PT, R27, RZ, PT, P0 ;  /* 0x000000ff1b00720c */ /* 0x000fc60003f05300 */
[----:B------:R-:W0:Y:S01]  /*2d30*/  LDC R7, c[0x0][0x144] ;  /* 0x00005100ff077b82 */ /* 0x000e220000000800 */
[-CC-:B-1----:R-:W-:Y:S01]  /*2d40*/  SHF.R.U64 R8, R2, R4.reuse, R3.reuse ;  /* 0x0000000402087219 */ /* 0x182fe20000001203 */
[----:B---3--:R-:W-:Y:S01]  /*2d50*/  IMAD.MOV R6, RZ, RZ, -R6 ;  /* 0x000000ffff067224 */ /* 0x008fe200078e0a06 */
[----:B------:R-:W-:Y:S01]  /*2d60*/  SHF.R.U32.HI R3, RZ, R4, R3 ;  /* 0x00000004ff037219 */ /* 0x000fe20000011603 */
[----:B------:R-:W-:-:S04]  /*2d70*/  FMUL R4, R0, UR4 ;  /* 0x0000000400047c20 */ /* 0x000fc80008400000 */
[----:B------:R-:W1:Y:S01]  /*2d80*/  LDC R13, c[0x0][0x148] ;  /* 0x00005200ff0d7b82 */ /* 0x000e620000000800 */
[----:B------:R3:W0:Y:S01]  /*2d90*/  F2I.U32.TRUNC.NTZ R12, R4 ;  /* 0x00000004000c7305 */ /* 0x000622000020f000 */
[-CC-:B--2---:R-:W-:Y:S02]  /*2da0*/  SHF.R.U64 R0, R8, R20.reuse, R3.reuse ;  /* 0x0000001408007219 */ /* 0x184fe40000001203 */
[----:B------:R-:W-:-:S04]  /*2db0*/  SHF.R.U32.HI R3, RZ, R20, R3 ;  /* 0x00000014ff037219 */ /* 0x000fc80000011603 */
[----:B------:R-:W2:Y:S01]  /*2dc0*/  LDC R21, c[0x0][0x648] ;  /* 0x00019200ff157b82 */ /* 0x000ea20000000800 */
[-CC-:B----4-:R-:W-:Y:S02]  /*2dd0*/  SHF.R.U64 R11, R0, R24.reuse, R3.reuse ;  /* 0x00000018000b7219 */ /* 0x190fe40000001203 */
[----:B------:R-:W-:-:S03]  /*2de0*/  SHF.R.U32.HI R3, RZ, R24, R3 ;  /* 0x00000018ff037219 */ /* 0x000fc60000011603 */
[----:B------:R-:W-:Y:S02]  /*2df0*/  IMAD.MOV.U32 R2, RZ, RZ, R11 ;  /* 0x000000ffff027224 */ /* 0x000fe400078e000b */
[----:B------:R-:W4:Y:S01]  /*2e00*/  LDC R25, c[0x0][0x638] ;  /* 0x00018e00ff197b82 */ /* 0x000f220000000800 */
[----:B0-----:R-:W-:-:S07]  /*2e10*/  IMAD R15, R7, R6, R10 ;  /* 0x00000006070f7224 */ /* 0x001fce00078e020a */
[----:B------:R-:W0:Y:S08]  /*2e20*/  LDC R35, c[0x0][0x610] ;  /* 0x00018400ff237b82 */ /* 0x000e300000000800 */
[----:B------:R-:W0:Y:S01]  /*2e30*/  LDC R36, c[0x0][0x600] ;  /* 0x00018000ff247b82 */ /* 0x000e220000000800 */
[----:B-123--:R-:W-:Y:S05]  /*2e40*/  @!P0 BRA `(.L_x_48) ;  /* 0x0000000000288947 */ /* 0x00efea0003800000 */
[----:B------:R-:W1:Y:S02]  /*2e50*/  LDC R2, c[0x0][0x64c] ;  /* 0x00019300ff027b82 */ /* 0x000e640000000800 */
[----:B-1----:R-:W-:-:S05]  /*2e60*/  IADD3 R7, P0, R11, R2, RZ ;  /* 0x000000020b077210 */ /* 0x002fca0007f1e0ff */
        /* <DEDUP_REMOVED lines=8> */
.L_x_48:
[----:B------:R-:W-:Y:S01]  /*2ef0*/  ISETP.NE.AND P0, PT, R17, 0x1, PT ;  /* 0x000000011100780c */ /* 0x000fe20003f05270 */
[----:B------:R-:W-:Y:S01]  /*2f00*/  IMAD.MOV R12, RZ, RZ, -R12 ;  /* 0x000000ffff0c7224 */ /* 0x000fe200078e0a0c */
[----:B------:R-:W-:Y:S01]  /*2f10*/  SHF.R.U64 R3, R2, R21, R3 ;  /* 0x0000001502037219 */ /* 0x000fe20000001203 */
[----:B------:R-:W-:Y:S01]  /*2f20*/  IMAD.MOV.U32 R4, RZ, RZ, 0x1 ;  /* 0x00000001ff047424 */ /* 0x000fe200078e00ff */
[----:B------:R-:W-:-:S03]  /*2f30*/  LOP3.LUT R0, R0, R49, RZ, 0xc0, !PT ;  /* 0x0000003100007212 */ /* 0x000fc600078ec0ff */
[----:B------:R-:W-:Y:S02]  /*2f40*/  IMAD.MOV R2, RZ, RZ, -R3 ;  /* 0x000000ffff027224 */ /* 0x000fe400078e0a03 */
[----:B------:R-:W-:Y:S01]  /*2f50*/  IMAD R0, R46, R3, R0 ;  /* 0x000000032e007224 */ /* 0x000fe200078e0200 */
[----:B------:R-:W-:Y:S01]  /*2f60*/  LOP3.LUT R3, R8, R47, RZ, 0xc0, !PT ;  /* 0x0000002f08037212 */ /* 0x000fe200078ec0ff */
[----:B----4-:R-:W-:Y:S02]  /*2f70*/  IMAD R2, R2, R25, R11 ;  /* 0x0000001902027224 */ /* 0x010fe400078e020b */
[----:B------:R-:W-:Y:S02]  /*2f80*/  @P0 IMAD R15, R13, R12, R14 ;  /* 0x0000000c0d0f0224 */ /* 0x000fe400078e020e */
[----:B0-----:R-:W-:Y:S01]  /*2f90*/  IMAD R3, R2, R36, R3 ;  /* 0x0000002402037224 */ /* 0x001fe200078e0203 */
[----:B------:R-:W-:Y:S01]  /*2fa0*/  PRMT R2, R4, 0x7610, R2 ;  /* 0x0000761004027816 */ /* 0x000fe20000000002 */
[----:B------:R-:W-:-:S05]  /*2fb0*/  IMAD R0, R0, R35, R15 ;  /* 0x0000002300007224 */ /* 0x000fca00078e020f */
[----:B------:R-:W-:Y:S02]  /*2fc0*/  SEL R36, R3, R0, !P0 ;  /* 0x0000000003247207 */ /* 0x000fe40004000000 */
[----:B------:R-:W-:-:S07]  /*2fd0*/  SEL R0, R0, R3, !P0 ;  /* 0x0000000300007207 */ /* 0x000fce0004000000 */
.L_x_46:
[----:B------:R-:W-:Y:S01]  /*2fe0*/  UIMAD.WIDE.U32 UR4, UR41, 0x3521cfb3, URZ ;  /* 0x3521cfb3290478a5 */ /* 0x000fe2000f8e003f */
[----:B------:R-:W-:Y:S01]  /*2ff0*/  LOP3.LUT P0, RZ, R2, 0xff, RZ, 0xc0, !PT ;  /* 0x000000ff02ff7812 */ /* 0x000fe2000780c0ff */
[----:B------:R-:W-:Y:S02]  /*3000*/  IMAD.MOV.U32 R35, RZ, RZ, R0 ;  /* 0x000000ffff237224 */ /* 0x000fe400078e0000 */
[----:B------:R-:W-:-:S04]  /*3010*/  UIADD3 UR4, UR41, -UR5, URZ ;  /* 0x8000000529047290 */ /* 0x000fc8000fffe03f */
[----:B------:R-:W-:-:S04]  /*3020*/  ULEA.HI UR4, UR4, UR5, URZ, 0x1f ;  /* 0x0000000504047291 */ /* 0x000fc8000f8ff83f */
[----:B------:R-:W-:-:S04]  /*3030*/  USHF.R.U32.HI UR4, URZ, 0x5, UR4 ;  /* 0x000000053f047899 */ /* 0x000fc80008011604 */
[----:B------:R-:W-:Y:S01]  /*3040*/  UIMAD UR41, UR4, -0x35, UR41 ;  /* 0xffffffcb042978a4 */ /* 0x000fe2000f8e0229 */
[----:B------:R-:W-:Y:S11]  /*3050*/  @P0 BRA `(.L_x_49) ;  /* 0xffffffe800980947 */ /* 0x000ff6000383ffff */
[----:B------:R-:W-:Y:S05]  /*3060*/  EXIT ;  /* 0x000000000000794d */ /* 0x000fea0003800000 */
.L_x_8:
        /* <DEDUP_REMOVED lines=26> */
.L_x_51:
[----:B------:R-:W0:Y:S01]  /*3210*/  LDC.64 R32, c[0x0][0x640] ;  /* 0x00019000ff207b82 */ /* 0x000e220000000a00 */
[-CC-:B------:R-:W-:Y:S02]  /*3220*/  SHF.R.U64 R22, R12, R20.reuse, R13.reuse ;  /* 0x000000140c167219 */ /* 0x180fe4000000120d */
[----:B------:R-:W-:Y:S02]  /*3230*/  SHF.R.U32.HI R3, RZ, R20, R13 ;  /* 0x00000014ff037219 */ /* 0x000fe4000001160d */
[----:B------:R-:W-:-:S03]  /*3240*/  IADD3 R11, P0, RZ, -R22, RZ ;  /* 0x80000016ff0b7210 */ /* 0x000fc60007f1e0ff */
[----:B------:R-:W1:Y:S02]  /*3250*/  LDC R12, c[0x0][0x618] ;  /* 0x00018600ff0c7b82 */ /* 0x000e640000000800 */
[----:B------:R-:W-:Y:S02]  /*3260*/  IMAD.X R3, RZ, RZ, ~R3, P0 ;  /* 0x000000ffff037224 */ /* 0x000fe400000e0e03 */
[----:B------:R-:W-:-:S04]  /*3270*/  IMAD.WIDE.U32 R8, R11, R26, R18 ;  /* 0x0000001a0b087225 */ /* 0x000fc800078e0012 */
[----:B------:R-:W2:Y:S01]  /*3280*/  LDC R28, c[0x0][0x608] ;  /* 0x00018200ff1c7b82 */ /* 0x000ea20000000800 */
[----:B------:R-:W-:-:S04]  /*3290*/  IMAD R10, R3, R26, RZ ;  /* 0x0000001a030a7224 */ /* 0x000fc800078e02ff */
[----:B------:R-:W-:Y:S02]  /*32a0*/  IMAD R3, R11, R27, R10 ;  /* 0x0000001b0b037224 */ /* 0x000fe400078e020a */
[----:B------:R-:W-:Y:S01]  /*32b0*/  IMAD.MOV.U32 R27, RZ, RZ, 0x1 ;  /* 0x00000001ff1b7424 */ /* 0x000fe200078e00ff */
[----:B------:R-:W3:Y:S01]  /*32c0*/  LDC R30, c[0x0][0x658] ;  /* 0x00019600ff1e7b82 */ /* 0x000ee20000000800 */
[----:B------:R-:W-:Y:S01]  /*32d0*/  IMAD.IADD R3, R9, 0x1, R3 ;  /* 0x0000000109037824 */ /* 0x000fe200078e0203 */
[----:B0-----:R-:W-:Y:S01]  /*32e0*/  ISETP.NE.U32.AND P0, PT, R32, RZ, PT ;  /* 0x000000ff2000720c */ /* 0x001fe20003f05070 */
[----:B------:R-:W-:-:S03]  /*32f0*/  IMAD.MOV.U32 R9, RZ, RZ, -0x1 ;  /* 0xffffffffff097424 */ /* 0x000fc600078e00ff */
        /* <DEDUP_REMOVED lines=8> */
[-C--:B---3--:R-:W-:Y:S02]  /*3380*/  SHF.L.U32 R8, R9, R30.reuse, RZ ;  /* 0x0000001e09087219 */ /* 0x088fe400000006ff */
[--C-:B------:R-:W-:Y:S02]  /*3390*/  SHF.R.U64 R26, R20, R30, R3.reuse ;  /* 0x0000001e141a7219 */ /* 0x100fe40000001203 */
[----:B------:R-:W-:Y:S02]  /*33a0*/  LOP3.LUT R29, RZ, R8, RZ, 0x33, !PT ;  /* 0x00000008ff1d7212 */ /* 0x000fe400078e33ff */
[----:B------:R-:W-:Y:S01]  /*33b0*/  SHF.R.U32.HI R9, RZ, R30, R3 ;  /* 0x0000001eff097219 */ /* 0x000fe20000011603 */
[----:B------:R-:W3:Y:S01]  /*33c0*/  LDC R31, c[0x0][0x610] ;  /* 0x00018400ff1f7b82 */ /* 0x000ee20000000800 */
[----:B------:R-:W-:Y:S01]  /*33d0*/  IMAD.MOV.U32 R8, RZ, RZ, R26 ;  /* 0x000000ffff087224 */ /* 0x000fe200078e001a */
[----:B------:R-:W-:Y:S06]  /*33e0*/  @!P0 BRA `(.L_x_52) ;  /* 0x0000000000288947 */ /* 0x000fec0003800000 */
        /* <DEDUP_REMOVED lines=10> */
.L_x_52:
[----:B------:R-:W-:Y:S01]  /*3490*/  ISETP.NE.AND P0, PT, R17, 0x1, PT ;  /* 0x000000011100780c */ /* 0x000fe20003f05270 */
[----:B0-----:R-:W-:Y:S01]  /*34a0*/  VIADD R11, R21, 0xffffffff ;  /* 0xffffffff150b7836 */ /* 0x001fe20000000000 */
[----:B-1----:R-:W-:Y:S02]  /*34b0*/  SHF.R.U64 R8, R8, R23, R9 ;  /* 0x0000001708087219 */ /* 0x002fe40000001209 */
[----:B------:R-:W-:Y:S02]  /*34c0*/  SHF.L.U32 R5, R27, R30, RZ ;  /* 0x0000001e1b057219 */ /* 0x000fe400000006ff */
[----:B------:R-:W-:Y:S01]  /*34d0*/  LOP3.LUT R3, R20, R29, RZ, 0xc0, !PT ;  /* 0x0000001d14037212 */ /* 0x000fe200078ec0ff */
[----:B------:R-:W-:Y:S01]  /*34e0*/  IMAD.MOV R9, RZ, RZ, -R8 ;  /* 0x000000ffff097224 */ /* 0x000fe200078e0a08 */
[----:B------:R-:W-:-:S03]  /*34f0*/  LOP3.LUT R14, R14, R11, RZ, 0xc0, !PT ;  /* 0x0000000b0e0e7212 */ /* 0x000fc600078ec0ff */
[----:B------:R-:W-:Y:S02]  /*3500*/  IMAD R5, R5, R8, R3 ;  /* 0x0000000805057224 */ /* 0x000fe400078e0203 */
[----:B------:R-:W-:Y:S02]  /*3510*/  @P0 IMAD R6, R7, R24, R4 ;  /* 0x0000001807060224 */ /* 0x000fe400078e0204 */
[----:B--2---:R-:W-:Y:S02]  /*3520*/  IMAD R3, R9, R25, R26 ;  /* 0x0000001909037224 */ /* 0x004fe400078e021a */
[----:B---3--:R-:W-:Y:S02]  /*3530*/  IMAD R6, R5, R31, R6 ;  /* 0x0000001f05067224 */ /* 0x008fe400078e0206 */
[----:B------:R-:W-:Y:S02]  /*3540*/  IMAD R3, R3, R21, R14 ;  /* 0x0000001503037224 */ /* 0x000fe400078e020e */
[----:B------:R-:W-:-:S03]  /*3550*/  IMAD.MOV.U32 R8, RZ, RZ, 0x1 ;  /* 0x00000001ff087424 */ /* 0x000fc600078e00ff */
[----:B------:R-:W-:Y:S02]  /*3560*/  SEL R20, R3, R6, !P0 ;  /* 0x0000000603147207 */ /* 0x000fe40004000000 */
[----:B------:R-:W-:Y:S01]  /*3570*/  SEL R21, R6, R3, !P0 ;  /* 0x0000000306157207 */ /* 0x000fe20004000000 */
[----:B------:R-:W-:-:S07]  /*3580*/  IMAD.MOV.U32 R3, RZ, RZ, R22 ;  /* 0x000000ffff037224 */ /* 0x000fce00078e0016 */
.L_x_50:
[----:B------:R-:W-:-:S08]  /*3590*/  NOP ;  /* 0x0000000000007918 */ /* 0x000fd00000000000 */
[----:B------:R-:W0:-:S00]  /*35a0*/  USETMAXREG.DEALLOC.CTAPOOL 0x28 ;  /* 0x00000028000079c8 */ /* 0x000e0000080e0500 */
[----:B0-----:R-:W-:-:S13]  /*35b0*/  ISETP.NE.AND P0, PT, R2, RZ, PT ;  /* 0x000000ff0200720c */ /* 0x001fda0003f05270 */
[----:B------:R-:W-:Y:S05]  /*35c0*/  @P0 EXIT ;  /* 0x000000000000094d */ /* 0x000fea0003800000 */
[----:B------:R-:W-:Y:S01]  /*35d0*/  LOP3.LUT P0, RZ, R8, 0xff, RZ, 0xc0, !PT ;  /* 0x000000ff08ff7812 */ /* 0x000fe2000780c0ff */
[----:B------:R-:W-:Y:S02]  /*35e0*/  IMAD.MOV.U32 R6, RZ, RZ, 0x1 ;  /* 0x00000001ff067424 */ /* 0x000fe400078e00ff */
[----:B------:R-:W-:-:S10]  /*35f0*/  IMAD.MOV.U32 R7, RZ, RZ, RZ ;  /* 0x000000ffff077224 */ /* 0x000fd400078e00ff */
[----:B------:R-:W-:Y:S05]  /*3600*/  @!P0 BRA `(.L_x_53) ;  /* 0x0000000c003c8947 */ /* 0x000fea0003800000 */
[----:B------:R-:W0:Y:S01]  /*3610*/  LDC R2, c[0x0][0x28c] ;  /* 0x0000a300ff027b82 */ /* 0x000e220000000800 */
[----:B------:R-:W1:Y:S01]  /*3620*/  S2R R11, SR_CgaCtaId ;  /* 0x00000000000b7919 */ /* 0x000e620000008800 */
[----:B------:R-:W-:Y:S01]  /*3630*/  ULDC UR5, c[0x0][0x658] ;  /* 0x0001960000057ab9 */ /* 0x000fe20000000800 */
[----:B------:R-:W-:Y:S01]  /*3640*/  UMOV UR6, 0xffffffff ;  /* 0xffffffff00067882 */ /* 0x000fe20000000000 */
[----:B------:R-:W-:Y:S01]  /*3650*/  BSSY B0, `(.L_x_53) ;  /* 0x00000ca000007945 */ /* 0x000fe20003800000 */
[----:B------:R-:W-:Y:S01]  /*3660*/  USHF.L.U32 UR6, UR6, UR5, URZ ;  /* 0x0000000506067299 */ /* 0x000fe2000800063f */
[----:B------:R-:W-:Y:S01]  /*3670*/  IMAD.MOV.U32 R9, RZ, RZ, 0x1 ;  /* 0x00000001ff097424 */ /* 0x000fe200078e00ff */
[----:B------:R-:W-:Y:S01]  /*3680*/  LOP3.LUT R8, R16, 0x2, RZ, 0xfc, !PT ;  /* 0x0000000210087812 */ /* 0x000fe200078efcff */
[----:B------:R-:W-:Y:S01]  /*3690*/  IMAD.MOV.U32 R6, RZ, RZ, 0x1 ;  /* 0x00000001ff067424 */ /* 0x000fe200078e00ff */
[----:B------:R-:W-:Y:S01]  /*36a0*/  ULDC UR4, c[0x0][0x600] ;  /* 0x0001800000047ab9 */ /* 0x000fe20000000800 */
[----:B------:R-:W-:Y:S01]  /*36b0*/  IMAD.MOV.U32 R7, RZ, RZ, RZ ;  /* 0x000000ffff077224 */ /* 0x000fe200078e00ff */
[----:B------:R-:W-:Y:S01]  /*36c0*/  UMOV UR7, 0x1 ;  /* 0x0000000100077882 */ /* 0x000fe20000000000 */
[----:B------:R-:W-:-:S02]  /*36d0*/  UIADD3 UR15, UR4, -0x1, URZ ;  /* 0xffffffff040f7890 */ /* 0x000fc4000fffe03f */
[----:B------:R-:W-:Y:S02]  /*36e0*/  USHF.L.U32 UR17, UR7, UR5, URZ ;  /* 0x0000000507117299 */ /* 0x000fe4000800063f */
[----:B------:R-:W-:Y:S01]  /*36f0*/  ULOP3.LUT UR16, URZ, UR6, URZ, 0x33, !UPT ;  /* 0x000000063f107292 */ /* 0x000fe2000f8e333f */
[----:B------:R-:W-:Y:S01]  /*3700*/  ULDC.64 UR20, c[0x0][0x198] ;  /* 0x0000660000147ab9 */ /* 0x000fe20000000a00 */
[----:B0-----:R-:W-:-:S05]  /*3710*/  VIADD R2, R2, 0x1f ;  /* 0x0000001f02027836 */ /* 0x001fca0000000000 */
[----:B------:R-:W-:-:S04]  /*3720*/  SHF.R.S32.HI R5, RZ, 0x1f, R2 ;  /* 0x0000001fff057819 */ /* 0x000fc80000011402 */
[----:B------:R-:W-:Y:S01]  /*3730*/  LEA.HI R5, R5, R2, RZ, 0x5 ;  /* 0x0000000205057211 */ /* 0x000fe200078f28ff */
[C---:B-1----:R-:W-:Y:S02]  /*3740*/  IMAD.SHL.U32 R2, R11.reuse, 0x80, RZ ;  /* 0x000000800b027824 */ /* 0x042fe400078e00ff */
[----:B------:R-:W-:Y:S01]  /*3750*/  IMAD.SHL.U32 R11, R11, 0x4, RZ ;  /* 0x000000040b0b7824 */ /* 0x000fe200078e00ff */
[----:B------:R-:W-:Y:S02]  /*3760*/  SHF.R.S32.HI R10, RZ, 0x5, R5 ;  /* 0x00000005ff0a7819 */ /* 0x000fe40000011405 */
[----:B------:R-:W-:Y:S02]  /*3770*/  LOP3.LUT R2, R2, 0x80, RZ, 0xc0, !PT ;  /* 0x0000008002027812 */ /* 0x000fe400078ec0ff */
[----:B------:R-:W-:Y:S01]  /*3780*/  LOP3.LUT R11, R11, 0x4, RZ, 0xc0, !PT ;  /* 0x000000040b0b7812 */ /* 0x000fe200078ec0ff */
[----:B------:R-:W-:Y:S01]  /*3790*/  VIADD R13, R10, 0x1 ;  /* 0x000000010a0d7836 */ /* 0x000fe20000000000 */
[----:B------:R-:W-:-:S07]  /*37a0*/  LOP3.LUT R12, R2, 0x35400, RZ, 0xfc, !PT ;  /* 0x00035400020c7812 */ /* 0x000fce00078efcff */
.L_x_64:
[----:B------:R-:W-:-:S03]  /*37b0*/  UMOV UR4, 0xffffffff ;  /* 0xffffffff00047882 */ /* 0x000fc60000000000 */
[----:B------:R-:W-:Y:S05]  /*37c0*/  BRA.DIV UR4, `(.L_x_54) ;  /* 0x0000002a049c7947 */ /* 0x000fea000b800000 */
[----:B------:R-:W-:-:S13]  /*37d0*/  ELECT P6, URZ, PT ;  /* 0x00000000003f782f */ /* 0x000fda00038c0000 */
.L_x_124:
[----:B------:R-:W0:Y:S01]  /*37e0*/  LDC R2, c[0x0][0x28c] ;  /* 0x0000a300ff027b82 */ /* 0x000e220000000800 */
[----:B------:R-:W-:Y:S01]  /*37f0*/  BSSY B1, `(.L_x_55) ;  /* 0x0000038000017945 */ /* 0x000fe20003800000 */
[----:B0-----:R-:W-:-:S13]  /*3800*/  ISETP.LT.OR P6, PT, R2, 0x1, !P6 ;  /* 0x000000010200780c */ /* 0x001fda00077c1670 */
[----:B------:R-:W-:Y:S05]  /*3810*/  @P6 BRA `(.L_x_56) ;  /* 0x0000000000d46947 */ /* 0x000fea0003800000 */
[----:B------:R-:W-:Y:S02]  /*3820*/  IMAD R20, R20, 0x8, R11 ;  /* 0x0000000814147824 */ /* 0x000fe400078e020b */
[----:B------:R-:W-:Y:S02]  /*3830*/  IMAD.SHL.U32 R21, R21, 0x80, RZ ;  /* 0x0000008015157824 */ /* 0x000fe400078e00ff */
[----:B------:R-:W-:Y:S02]  /*3840*/  IMAD.MOV.U32 R24, RZ, RZ, RZ ;  /* 0x000000ffff187224 */ /* 0x000fe400078e00ff */
[----:B------:R-:W-:Y:S02]  /*3850*/  IMAD.MOV.U32 R2, RZ, RZ, R13 ;  /* 0x000000ffff027224 */ /* 0x000fe400078e000d */
[----:B------:R-:W-:Y:S02]  /*3860*/  IMAD.MOV.U32 R4, RZ, RZ, R6 ;  /* 0x000000ffff047224 */ /* 0x000fe400078e0006 */
[----:B------:R-:W-:-:S07]  /*3870*/  IMAD.MOV.U32 R5, RZ, RZ, R7 ;  /* 0x000000ffff057224 */ /* 0x000fce00078e0007 */
.L_x_59:
[----:B------:R-:W0:Y:S01]  /*3880*/  S2R R15, SR_CgaCtaId ;  /* 0x00000000000f7919 */ /* 0x000e220000008800 */
[----:B------:R-:W-:Y:S02]  /*3890*/  MOV R14, 0x400 ;  /* 0x00000400000e7802 */ /* 0x000fe40000000f00 */
[----:B------:R-:W-:Y:S02]  /*38a0*/  ISETP.NE.AND P1, PT, R0, RZ, PT ;  /* 0x000000ff0000720c */ /* 0x000fe40003f25270 */
[----:B0-----:R-:W-:Y:S02]  /*38b0*/  LEA R22, R15, R14, 0x18 ;  /* 0x0000000e0f167211 */ /* 0x001fe400078ec0ff */
[----:B------:R-:W-:-:S09]  /*38c0*/  SHF.L.U32 R14, R4, 0x1f, RZ ;  /* 0x0000001f040e7819 */ /* 0x000fd200000006ff */
[----:B------:R-:W0:Y:S01]  /*38d0*/  @!P1 LDC R15, c[0x0][0x500] ;  /* 0x00014000ff0f9b82 */ /* 0x000e220000000800 */
[----:B------:R-:W-:-:S04]  /*38e0*/  IMAD R23, R5, 0x8, R22 ;  /* 0x0000000805177824 */ /* 0x000fc800078e0216 */
[----:B------:R-:W1:Y:S02]  /*38f0*/  SYNCS.PHASECHK.TRANS64.TRYWAIT P0, [R23+URZ+0x1a8], R14 ;  /* 0x0001a80e170075a7 */ /* 0x000e64000800017f */
[----:B-1----:R-:W-:Y:S05]  /*3900*/  @!P0 BRA `(.L_x_57) ;  /* 0x00000028006c8947 */ /* 0x002fea0003800000 */
.L_x_125:
[----:B-1----:R-:W-:Y:S01]  /*3910*/  PRMT R14, R8, 0x9910, RZ ;  /* 0x00009910080e7816 */ /* 0x002fe200000000ff */
[----:B0-----:R0:W-:Y:S03]  /*3920*/  @!P1 SYNCS.ARRIVE.TRANS64 RZ, [R23+URZ], R15 ;  /* 0x0000000f17ff99a7 */ /* 0x0011e6000800003f */
[----:B------:R-:W-:-:S13]  /*3930*/  ISETP.NE.AND P0, PT, R14, 0x2, PT ;  /* 0x000000020e00780c */ /* 0x000fda0003f05270 */
[----:B0-----:R-:W-:Y:S05]  /*3940*/  @P0 BRA `(.L_x_58) ;  /* 0x0000000000040947 */ /* 0x001fea0003800000 */
[----:B------:R-:W-:Y:S01]  /*3950*/  BPT.TRAP 0x1 ;  /* 0x000000040000795c */ /* 0x000fe20000300000 */
.L_x_58:
[----:B------:R-:W-:Y:S01]  /*3960*/  R2UR UR13, R22 ;  /* 0x00000000160d72ca */ /* 0x000fe200000e0000 */
[----:B------:R-:W-:Y:S01]  /*3970*/  IMAD R22, R5, 0x1000, R22 ;  /* 0x0000100005167824 */ /* 0x000fe200078e0216 */
[----:B------:R-:W-:Y:S01]  /*3980*/  R2UR UR9, R23 ;  /* 0x00000000170972ca */ /* 0x000fe200000e0000 */
[C---:B------:R-:W-:Y:S01]  /*3990*/  IMAD R14, R5.reuse, 0x100, R12 ;  /* 0x00000100050e7824 */ /* 0x040fe200078e020c */
[----:B------:R-:W-:Y:S01]  /*39a0*/  UIADD3 UR4, UP0, UR20, 0xf0, URZ ;  /* 0x000000f014047890 */ /* 0x000fe2000ff1e03f */
[----:B------:R-:W-:Y:S01]  /*39b0*/  VIADD R2, R2, 0xffffffff ;  /* 0xffffffff02027836 */ /* 0x000fe20000000000 */
[----:B------:R-:W-:Y:S01]  /*39c0*/  R2UR UR5, R22 ;  /* 0x00000000160572ca */ /* 0x000fe200000e0000 */
[----:B------:R-:W-:Y:S01]  /*39d0*/  UIADD3 UR22, UP1, UR20, 0x1f0, URZ ;  /* 0x000001f014167890 */ /* 0x000fe2000ff3e03f */
[----:B------:R-:W-:Y:S01]  /*39e0*/  R2UR UR8, R14 ;  /* 0x000000000e0872ca */ /* 0x000fe200000e0000 */
[----:B------:R-:W-:Y:S01]  /*39f0*/  VIADD R5, R5, 0x1 ;  /* 0x0000000105057836 */ /* 0x000fe20000000000 */
[----:B------:R-:W-:Y:S01]  /*3a00*/  R2UR UR11, R21 ;  /* 0x00000000150b72ca */ /* 0x000fe200000e0000 */
[----:B------:R-:W-:Y:S01]  /*3a10*/  UIADD3.X UR23, URZ, UR21, URZ, UP1, !UPT ;  /* 0x000000153f177290 */ /* 0x000fe20008ffe43f */
[----:B------:R-:W-:Y:S01]  /*3a20*/  R2UR UR10, R24 ;  /* 0x00000000180a72ca */ /* 0x000fe200000e0000 */
[----:B------:R-:W-:Y:S01]  /*3a30*/  UMOV UR6, 0x0 ;  /* 0x0000000000067882 */ /* 0x000fe20000000000 */
[----:B------:R-:W-:Y:S01]  /*3a40*/  R2UR UR12, R3 ;  /* 0x00000000030c72ca */ /* 0x000fe200000e0000 */
[----:B------:R-:W-:Y:S01]  /*3a50*/  UMOV UR7, 0x10000000 ;  /* 0x1000000000077882 */ /* 0x000fe20000000000 */
[----:B------:R-:W-:Y:S01]  /*3a60*/  R2UR UR18, R20 ;  /* 0x00000000141272ca */ /* 0x000fe200000e0000 */
[----:B------:R-:W-:Y:S01]  /*3a70*/  UMOV UR19, 0x30000 ;  /* 0x0003000000137882 */ /* 0x000fe20000000000 */
[----:B------:R-:W-:Y:S01]  /*3a80*/  ISETP.GT.AND P1, PT, R2, 0x1, PT ;  /* 0x000000010200780c */ /* 0x000fe20003f24270 */
[----:B------:R-:W-:Y:S01]  /*3a90*/  UIADD3 UR14, UR5, 0x400, URZ ;  /* 0x00000400050e7890 */ /* 0x000fe2000fffe03f */
[----:B------:R-:W-:Y:S01]  /*3aa0*/  ISETP.NE.AND P0, PT, R5, 0x35, PT ;  /* 0x000000350500780c */ /* 0x000fe20003f05270 */
[----:B------:R-:W-:Y:S01]  /*3ab0*/  UIADD3.X UR5, URZ, UR21, URZ, UP0, !UPT ;  /* 0x000000153f057290 */ /* 0x000fe200087fe43f */
[----:B------:R-:W-:Y:S01]  /*3ac0*/  VIADD R24, R24, 0x20 ;  /* 0x0000002018187836 */ /* 0x000fe20000000000 */
[----:B------:R-:W-:Y:S01]  /*3ad0*/  UIADD3 UR13, UR13, UR8, URZ ;  /* 0x000000080d0d7290 */ /* 0x000fe2000fffe03f */
[----:B------:R-:W-:-:S02]  /*3ae0*/  SEL R15, RZ, 0x1, P0 ;  /* 0x00000001ff0f7807 */ /* 0x000fc40000000000 */
[----:B------:R-:W-:Y:S01]  /*3af0*/  UMOV UR8, UR14 ;  /* 0x0000000e00087c82 */ /* 0x000fe20008000000 */
[----:B------:R-:W-:Y:S02]  /*3b00*/  SEL R5, R5, RZ, P0 ;  /* 0x000000ff05057207 */ /* 0x000fe40000000000 */
[----:B------:R-:W-:Y:S01]  /*3b10*/  LOP3.LUT R4, R4, R15, RZ, 0x3c, !PT ;  /* 0x0000000f04047212 */ /* 0x000fe200078e3cff */
[----:B------:R0:W-:Y:S02]  /*3b20*/  UTMALDG.3D [UR8], [UR4], desc[UR6] ;  /* 0x00000608040075b4 */ /* 0x0001e40008011000 */
[----:B0-----:R-:W-:Y:S01]  /*3b30*/  UMOV UR11, UR18 ;  /* 0x00000012000b7c82 */ /* 0x001fe20008000000 */
[----:B------:R-:W-:Y:S02]  /*3b40*/  UMOV UR8, UR13 ;  /* 0x0000000d00087c82 */ /* 0x000fe40008000000 */
[----:B------:R0:W-:Y:S02]  /*3b50*/  UTMALDG.3D.MULTICAST [UR8], [UR22], UR19, desc[UR6] ;  /* 0x00000608160073b4 */ /* 0x0001e40008011813 */
[----:B0-----:R-:W-:Y:S05]  /*3b60*/  @P1 BRA `(.L_x_59) ;  /* 0xfffffffc00441947 */ /* 0x001fea000383ffff */
.L_x_56:
[----:B------:R-:W-:Y:S05]  /*3b70*/  BSYNC B1 ;  /* 0x0000000000017941 */ /* 0x000fea0003800000 */
.L_x_55:
[----:B------:R-:W-:Y:S01]  /*3b80*/  LOP3.LUT P1, RZ, R9, 0xff, RZ, 0xc0, !PT ;  /* 0x000000ff09ff7812 */ /* 0x000fe2000782c0ff */
[C---:B------:R-:W-:Y:S01]  /*3b90*/  IMAD.IADD R4, R10.reuse, 0x1, R7 ;  /* 0x000000010a047824 */ /* 0x040fe200078e0207 */
[----:B------:R-:W-:Y:S01]  /*3ba0*/  ULDC.64 UR4, c[0x0][0x650] ;  /* 0x0001940000047ab9 */ /* 0x000fe20000000a00 */
[----:B------:R-:W-:Y:S01]  /*3bb0*/  ISETP.GE.U32.AND P2, PT, R10, 0x35, PT ;  /* 0x000000350a00780c */ /* 0x000fe20003f46070 */
[----:B------:R-:W-:Y:S01]  /*3bc0*/  BSSY B1, `(.L_x_60) ;  /* 0x0000070000017945 */ /* 0x000fe20003800000 */
[C---:B------:R-:W-:Y:S01]  /*3bd0*/  IMAD.WIDE.U32 R2, R4.reuse, 0x3521cfb3, RZ ;  /* 0x3521cfb304027825 */ /* 0x040fe200078e00ff */
[C---:B------:R-:W-:Y:S02]  /*3be0*/  ISETP.GT.U32.AND P0, PT, R4.reuse, 0x34, PT ;  /* 0x000000340400780c */ /* 0x040fe40003f04070 */
[----:B------:R-:W-:Y:S01]  /*3bf0*/  PRMT R9, RZ, 0x7610, R9 ;  /* 0x00007610ff097816 */ /* 0x000fe20000000009 */
[----:B------:R-:W-:Y:S01]  /*3c00*/  IMAD.IADD R2, R4, 0x1, -R3 ;  /* 0x0000000104027824 */ /* 0x000fe200078e0a03 */
[----:B------:R-:W-:Y:S01]  /*3c10*/  ISETP.LT.U32.AND P0, PT, R10, 0x35, P0 ;  /* 0x000000350a00780c */ /* 0x000fe20000701070 */
[----:B------:R-:W-:-:S02]  /*3c20*/  IMAD.MOV.U32 R21, RZ, RZ, -0x1 ;  /* 0xffffffffff157424 */ /* 0x000fc400078e00ff */
[----:B------:R-:W0:Y:S01]  /*3c30*/  @P1 S2R R14, SR_CgaCtaId ;  /* 0x00000000000e1919 */ /* 0x000e220000008800 */
[----:B------:R-:W-:Y:S01]  /*3c40*/  @P1 MOV R5, 0x400 ;  /* 0x0000040000051802 */ /* 0x000fe20000000f00 */
[----:B------:R-:W-:Y:S01]  /*3c50*/  IMAD.MOV.U32 R20, RZ, RZ, -0x1 ;  /* 0xffffffffff147424 */ /* 0x000fe200078e00ff */
[----:B------:R-:W-:Y:S01]  /*3c60*/  LEA.HI R2, R2, R3, RZ, 0x1f ;  /* 0x0000000302027211 */ /* 0x000fe200078ff8ff */
[----:B------:R-:W-:-:S03]  /*3c70*/  IMAD.MOV.U32 R3, RZ, RZ, -0x1 ;  /* 0xffffffffff037424 */ /* 0x000fc600078e00ff */
[--C-:B------:R-:W-:Y:S02]  /*3c80*/  SHF.R.U32.HI R7, RZ, 0x5, R2.reuse ;  /* 0x00000005ff077819 */ /* 0x100fe40000011602 */
[----:B------:R-:W-:Y:S02]  /*3c90*/  PRMT R2, RZ, 0x7610, R2 ;  /* 0x00007610ff027816 */ /* 0x000fe40000000002 */
[----:B0-----:R-:W-:Y:S02]  /*3ca0*/  @P1 LEA R14, R14, R5, 0x18 ;  /* 0x000000050e0e1211 */ /* 0x001fe400078ec0ff */
[----:B------:R-:W-:Y:S02]  /*3cb0*/  SEL R5, RZ, 0x1, !P0 ;  /* 0x00000001ff057807 */ /* 0x000fe40004000000 */
[----:B------:R-:W-:Y:S01]  /*3cc0*/  IADD3 R18, P0, R18, UR36, RZ ;  /* 0x0000002412127c10 */ /* 0x000fe2000ff1e0ff */
[----:B------:R0:W-:Y:S01]  /*3cd0*/  @P1 SYNCS.ARRIVE.TRANS64.A1T0 RZ, [R14+URZ+0x368], RZ ;  /* 0x000368ff0eff19a7 */ /* 0x0001e2000810003f */
[----:B------:R-:W-:-:S02]  /*3ce0*/  LOP3.LUT R6, R6, R5, RZ, 0x3c, !PT ;  /* 0x0000000506067212 */ /* 0x000fc400078e3cff */
[----:B------:R-:W-:Y:S02]  /*3cf0*/  IADD3.X R19, R19, UR42, RZ, P0, !PT ;  /* 0x0000002a13137c10 */ /* 0x000fe400087fe4ff */
[----:B------:R-:W-:Y:S02]  /*3d00*/  ISETP.GE.U32.AND P0, PT, R18, UR4, PT ;  /* 0x0000000412007c0c */ /* 0x000fe4000bf06070 */
[----:B------:R-:W-:Y:S01]  /*3d10*/  @P2 LOP3.LUT R6, R6, 0x1, R7, 0x78, !PT ;  /* 0x0000000106062812 */ /* 0x000fe200078e7807 */
[----:B------:R-:W-:Y:S01]  /*3d20*/  IMAD R7, R7, -0x35, R4 ;  /* 0xffffffcb07077824 */ /* 0x000fe200078e0204 */
[----:B------:R-:W-:-:S13]  /*3d30*/  ISETP.GE.U32.AND.EX P0, PT, R19, UR5, PT, P0 ;  /* 0x0000000513007c0c */ /* 0x000fda000bf06100 */
[----:B0-----:R-:W-:Y:S05]  /*3d40*/  @P0 BRA `(.L_x_61) ;  /* 0x00000004005c0947 */ /* 0x001fea0003800000 */
[----:B------:R-:W0:Y:S01]  /*3d50*/  S2R R15, SR_CTAID.X ;  /* 0x00000000000f7919 */ /* 0x000e220000002500 */
[----:B------:R-:W-:Y:S01]  /*3d60*/  ULDC.64 UR4, c[0x0][0x628] ;  /* 0x00018a0000047ab9 */ /* 0x000fe20000000a00 */
[----:B------:R-:W-:Y:S01]  /*3d70*/  ULDC UR7, c[0x0][0x630] ;  /* 0x00018c0000077ab9 */ /* 0x000fe20000000800 */
[----:B------:R-:W-:Y:S01]  /*3d80*/  ISETP.NE.U32.AND P0, PT, RZ, UR4, PT ;  /* 0x00000004ff007c0c */ /* 0x000fe2000bf05070 */
[----:B------:R-:W1:Y:S01]  /*3d90*/  S2R R20, SR_CTAID.Y ;  /* 0x0000000000147919 */ /* 0x000e620000002600 */
[----:B------:R-:W-:Y:S01]  /*3da0*/  ULDC UR8, c[0x0][0x150] ;  /* 0x0000540000087ab9 */ /* 0x000fe20000000800 */
[----:B------:R-:W-:Y:S01]  /*3db0*/  IMAD.MOV.U32 R2, RZ, RZ, R18 ;  /* 0x000000ffff027224 */ /* 0x000fe200078e0012 */
[----:B------:R-:W-:Y:S01]  /*3dc0*/  ISETP.NE.AND.EX P0, PT, RZ, UR5, PT, P0 ;  /* 0x00000005ff007c0c */ /* 0x000fe2000bf05300 */
[----:B------:R-:W-:Y:S01]  /*3dd0*/  IMAD.MOV.U32 R3, RZ, RZ, R19 ;  /* 0x000000ffff037224 */ /* 0x000fe200078e0013 */
[----:B0-----:R-:W-:-:S11]  /*3de0*/  I2FP.F32.U32 R22, R15 ;  /* 0x0000000f00167245 */ /* 0x001fd60000201000 */
[----:B------:R-:W-:Y:S05]  /*3df0*/  @!P0 BRA `(.L_x_62) ;  /* 0x0000000000288947 */ /* 0x000fea0003800000 */
[----:B------:R-:W-:Y:S02]  /*3e00*/  ULDC UR6, c[0x0][0x634] ;  /* 0x00018d0000067ab9 */ /* 0x000fe40000000800 */
[----:B------:R-:W-:-:S05]  /*3e10*/  IADD3 R3, P0, R18, UR6, RZ ;  /* 0x0000000612037c10 */ /* 0x000fca000ff1e0ff */
[----:B------:R-:W-:-:S04]  /*3e20*/  IMAD.X R21, RZ, RZ, R19, P0 ;  /* 0x000000ffff157224 */ /* 0x000fc800000e0613 */
[----:B------:R-:W-:-:S04]  /*3e30*/  IMAD.WIDE.U32 R4, R21, UR4, RZ ;  /* 0x0000000415047c25 */ /* 0x000fc8000f8e00ff */
[----:B------:R-:W-:-:S04]  /*3e40*/  IMAD.WIDE.U32 R4, P0, R3, UR5, R4 ;  /* 0x0000000503047c25 */ /* 0x000fc8000f800004 */
[----:B------:R-:W-:-:S04]  /*3e50*/  IMAD.WIDE.U32 R2, R3, UR4, RZ ;  /* 0x0000000403027c25 */ /* 0x000fc8000f8e00ff */
[----:B------:R-:W-:Y:S01]  /*3e60*/  IMAD.MOV.U32 R2, RZ, RZ, R5 ;  /* 0x000000ffff027224 */ /* 0x000fe200078e0005 */
[----:B------:R-:W-:Y:S01]  /*3e70*/  IADD3 RZ, P1, R3, R4, RZ ;  /* 0x0000000403ff7210 */ /* 0x000fe20007f3e0ff */
[----:B------:R-:W-:-:S04]  /*3e80*/  IMAD.X R3, RZ, RZ, RZ, P0 ;  /* 0x000000ffff037224 */ /* 0x000fc800000e06ff */
[----:B------:R-:W-:-:S08]  /*3e90*/  IMAD.WIDE.U32.X R2, R21, UR5, R2, P1 ;  /* 0x0000000515027c25 */ /* 0x000fd000088e0402 */
.L_x_62:
[--C-:B------:R-:W-:Y:S01]  /*3ea0*/  SHF.R.U64 R14, R2, UR7, R3.reuse ;  /* 0x00000007020e7c19 */ /* 0x100fe20008001203 */
[----:B------:R-:W-:Y:S01]  /*3eb0*/  FMUL R22, R22, UR8 ;  /* 0x0000000816167c20 */ /* 0x000fe20008400000 */
[----:B------:R-:W-:Y:S01]  /*3ec0*/  SHF.R.U32.HI R2, RZ, UR7, R3 ;  /* 0x00000007ff027c19 */ /* 0x000fe20008011603 */
[----:B------:R-:W0:Y:S01]  /*3ed0*/  LDC R4, c[0x0][0x144] ;  /* 0x00005100ff047b82 */ /* 0x000e220000000800 */
[----:B------:R-:W-:Y:S01]  /*3ee0*/  IADD3 R21, P0, RZ, -R14, RZ ;  /* 0x8000000eff157210 */ /* 0x000fe20007f1e0ff */
[----:B------:R-:W-:Y:S01]  /*3ef0*/  ULDC.64 UR4, c[0x0][0x620] ;  /* 0x0001880000047ab9 */ /* 0x000fe20000000a00 */
[----:B-1----:R-:W-:Y:S01]  /*3f00*/  I2FP.F32.U32 R3, R20 ;  /* 0x0000001400037245 */ /* 0x002fe20000201000 */
[----:B------:R-:W-:Y:S01]  /*3f10*/  ULDC UR6, c[0x0][0x154] ;  /* 0x0000550000067ab9 */ /* 0x000fe20000000800 */
[----:B------:R-:W1:Y:S01]  /*3f20*/  F2I.U32.TRUNC.NTZ R22, R22 ;  /* 0x0000001600167305 */ /* 0x000e62000020f000 */
[----:B------:R-:W-:Y:S01]  /*3f30*/  IMAD.X R2, RZ, RZ, ~R2, P0 ;  /* 0x000000ffff027224 */ /* 0x000fe200000e0e02 */
[----:B------:R-:W-:Y:S01]  /*3f40*/  ISETP.NE.AND P2, PT, R17, 0x1, PT ;  /* 0x000000011100780c */ /* 0x000fe20003f45270 */
[----:B------:R-:W-:Y:S01]  /*3f50*/  FMUL R23, R3, UR6 ;  /* 0x0000000603177c20 */ /* 0x000fe20008400000 */
[----:B------:R-:W2:Y:S01]  /*3f60*/  LDC R25, c[0x0][0x148] ;  /* 0x00005200ff197b82 */ /* 0x000ea20000000800 */
[----:B------:R-:W-:Y:S01]  /*3f70*/  IMAD R2, R2, UR4, RZ ;  /* 0x0000000402027c24 */ /* 0x000fe2000f8e02ff */
[----:B------:R-:W-:Y:S01]  /*3f80*/  ULDC.64 UR6, c[0x0][0x640] ;  /* 0x0001900000067ab9 */ /* 0x000fe20000000a00 */
[----:B------:R-:W-:Y:S01]  /*3f90*/  IMAD.MOV.U32 R3, RZ, RZ, R19 ;  /* 0x000000ffff037224 */ /* 0x000fe200078e0013 */
[----:B------:R-:W-:Y:S01]  /*3fa0*/  ISETP.NE.U32.AND P0, PT, RZ, UR6, PT ;  /* 0x00000006ff007c0c */ /* 0x000fe2000bf05070 */
[----:B------:R-:W-:Y:S01]  /*3fb0*/  IMAD R5, R21, UR5, R2 ;  /* 0x0000000515057c24 */ /* 0x000fe2000f8e0202 */
[----:B------:R-:W3:Y:S01]  /*3fc0*/  F2I.U32.TRUNC.NTZ R23, R23 ;  /* 0x0000001700177305 */ /* 0x000ee2000020f000 */
[----:B------:R-:W-:Y:S01]  /*3fd0*/  IMAD.MOV.U32 R2, RZ, RZ, R18 ;  /* 0x000000ffff027224 */ /* 0x000fe200078e0012 */
[----:B------:R-:W-:-:S03]  /*3fe0*/  ISETP.NE.AND.EX P0, PT, RZ, UR7, PT, P0 ;  /* 0x00000007ff007c0c */ /* 0x000fc6000bf05300 */
[----:B------:R-:W-:Y:S01]  /*3ff0*/  IMAD.WIDE.U32 R2, R21, UR4, R2 ;  /* 0x0000000415027c25 */ /* 0x000fe2000f8e0002 */
[----:B------:R-:W-:-:S03]  /*4000*/  ULDC UR4, c[0x0][0x618] ;  /* 0x0001860000047ab9 */ /* 0x000fc60000000800 */
[----:B------:R-:W-:Y:S02]  /*4010*/  IMAD.IADD R3, R3, 0x1, R5 ;  /* 0x0000000103037824 */ /* 0x000fe400078e0205 */
[----:B-1----:R-:W-:-:S03]  /*4020*/  IMAD.MOV R22, RZ, RZ, -R22 ;  /* 0x000000ffff167224 */ /* 0x002fc600078e0a16 */
[----:B------:R-:W-:Y:S01]  /*4030*/  SHF.R.U64 R21, R2, UR4, R3 ;  /* 0x0000000402157c19 */ /* 0x000fe20008001203 */
[----:B0-----:R-:W-:Y:S01]  /*4040*/  IMAD R15, R4, R22, R15 ;  /* 0x00000016040f7224 */ /* 0x001fe200078e020f */
[----:B------:R-:W-:Y:S01]  /*4050*/  SHF.R.U32.HI R2, RZ, UR4, R3 ;  /* 0x00000004ff027c19 */ /* 0x000fe20008011603 */
[----:B------:R-:W-:Y:S01]  /*4060*/  ULDC UR4, c[0x0][0x608] ;  /* 0x0001820000047ab9 */ /* 0x000fe20000000800 */
[----:B---3--:R-:W-:Y:S02]  /*4070*/  IMAD.MOV R4, RZ, RZ, -R23 ;  /* 0x000000ffff047224 */ /* 0x008fe400078e0a17 */
[--C-:B------:R-:W-:Y:S02]  /*4080*/  SHF.R.U64 R22, R21, UR4, R2.reuse ;  /* 0x0000000415167c19 */ /* 0x100fe40008001202 */
[----:B------:R-:W-:Y:S01]  /*4090*/  SHF.R.U32.HI R3, RZ, UR4, R2 ;  /* 0x00000004ff037c19 */ /* 0x000fe20008011602 */
[----:B------:R-:W-:Y:S01]  /*40a0*/  ULDC UR4, c[0x0][0x658] ;  /* 0x0001960000047ab9 */ /* 0x000fe20000000800 */
[----:B--2---:R-:W-:-:S02]  /*40b0*/  @P2 IMAD R15, R25, R4, R20 ;  /* 0x00000004190f2224 */ /* 0x004fc400078e0214 */
[--C-:B------:R-:W-:Y:S02]  /*40c0*/  SHF.R.U64 R20, R22, UR4, R3.reuse ;  /* 0x0000000416147c19 */ /* 0x100fe40008001203 */
[----:B------:R-:W-:-:S03]  /*40d0*/  SHF.R.U32.HI R23, RZ, UR4, R3 ;  /* 0x00000004ff177c19 */ /* 0x000fc60008011603 */
[----:B------:R-:W-:Y:S02]  /*40e0*/  IMAD.MOV.U32 R4, RZ, RZ, R20 ;  /* 0x000000ffff047224 */ /* 0x000fe400078e0014 */
[----:B------:R-:W-:Y:S01]  /*40f0*/  IMAD.MOV.U32 R3, RZ, RZ, R23 ;  /* 0x000000ffff037224 */ /* 0x000fe200078e0017 */
[----:B------:R-:W-:Y:S06]  /*4100*/  @!P0 BRA `(.L_x_63) ;  /* 0x00000000002c8947 */ /* 0x000fec0003800000 */
        /* <DEDUP_REMOVED lines=9> */
[----:B------:R-:W-:-:S04]  /*41a0*/  IMAD.WIDE.U32.X R2, R23, UR7, R2, P1 ;  /* 0x0000000717027c25 */ /* 0x000fc800088e0402 */
[----:B------:R-:W-:-:S07]  /*41b0*/  IMAD.MOV.U32 R4, RZ, RZ, R2 ;  /* 0x000000ffff047224 */ /* 0x000fce00078e0002 */
.L_x_63:
[----:B------:R-:W-:Y:S01]  /*41c0*/  ULDC UR4, c[0x0][0x648] ;  /* 0x0001920000047ab9 */ /* 0x000fe20000000800 */
[----:B------:R-:W-:Y:S01]  /*41d0*/  LOP3.LUT R2, R22, UR16, RZ, 0xc0, !PT ;  /* 0x0000001016027c12 */ /* 0x000fe2000f8ec0ff */
[----:B------:R-:W-:Y:S01]  /*41e0*/  ULDC UR5, c[0x0][0x610] ;  /* 0x0001840000057ab9 */ /* 0x000fe20000000800 */
[----:B------:R-:W-:Y:S01]  /*41f0*/  SHF.R.U64 R3, R4, UR4, R3 ;  /* 0x0000000404037c19 */ /* 0x000fe20008001203 */
[----:B------:R-:W-:Y:S01]  /*4200*/  ULDC UR4, c[0x0][0x638] ;  /* 0x00018e0000047ab9 */ /* 0x000fe20000000800 */
[----:B------:R-:W-:-:S03]  /*4210*/  LOP3.LUT R21, R21, UR15, RZ, 0xc0, !PT ;  /* 0x0000000f15157c12 */ /* 0x000fc6000f8ec0ff */
[----:B------:R-:W-:Y:S02]  /*4220*/  IMAD.MOV R5, RZ, RZ, -R3 ;  /* 0x000000ffff057224 */ /* 0x000fe400078e0a03 */
[----:B------:R-:W-:Y:S02]  /*4230*/  IMAD R2, R3, UR17, R2 ;  /* 0x0000001103027c24 */ /* 0x000fe4000f8e0202 */
[----:B------:R-:W-:Y:S01]  /*4240*/  IMAD R20, R5, UR4, R20 ;  /* 0x0000000405147c24 */ /* 0x000fe2000f8e0214 */
[----:B------:R-:W-:Y:S01]  /*4250*/  ULDC UR4, c[0x0][0x600] ;  /* 0x0001800000047ab9 */ /* 0x000fe20000000800 */
[----:B------:R-:W-:Y:S02]  /*4260*/  IMAD R15, R2, UR5, R15 ;  /* 0x00000005020f7c24 */ /* 0x000fe4000f8e020f */
[----:B------:R-:W-:Y:S02]  /*4270*/  IMAD R4, R20, UR4, R21 ;  /* 0x0000000414047c24 */ /* 0x000fe4000f8e0215 */
[----:B------:R-:W-:-:S02]  /*4280*/  IMAD.MOV.U32 R2, RZ, RZ, 0x1 ;  /* 0x00000001ff027424 */ /* 0x000fc400078e00ff */
[----:B------:R-:W-:Y:S01]  /*4290*/  IMAD.MOV.U32 R3, RZ, RZ, R14 ;  /* 0x000000ffff037224 */ /* 0x000fe200078e000e */
[----:B------:R-:W-:Y:S02]  /*42a0*/  SEL R20, R4, R15, !P2 ;  /* 0x0000000f04147207 */ /* 0x000fe40005000000 */
[----:B------:R-:W-:-:S07]  /*42b0*/  SEL R21, R15, R4, !P2 ;  /* 0x000000040f157207 */ /* 0x000fce0005000000 */
.L_x_61:
[----:B------:R-:W-:Y:S05]  /*42c0*/  BSYNC B1 ;  /* 0x0000000000017941 */ /* 0x000fea0003800000 */
.L_x_60:
[----:B------:R-:W-:-:S13]  /*42d0*/  LOP3.LUT P0, RZ, R2, 0xff, RZ, 0xc0, !PT ;  /* 0x000000ff02ff7812 */ /* 0x000fda000780c0ff */
[----:B------:R-:W-:Y:S05]  /*42e0*/  @P0 BRA `(.L_x_64) ;  /* 0xfffffff400300947 */ /* 0x000fea000383ffff */
[----:B------:R-:W-:Y:S05]  /*42f0*/  BSYNC B0 ;  /* 0x0000000000007941 */ /* 0x000fea0003800000 */
.L_x_53:
[----:B------:R-:W-:-:S03]  /*4300*/  UMOV UR4, 0xffffffff ;  /* 0xffffffff00047882 */ /* 0x000fc60000000000 */
[----:B------:R-:W-:Y:S05]  /*4310*/  BRA.DIV UR4, `(.L_x_65) ;  /* 0x0000001e04fc7947 */ /* 0x000fea000b800000 */
[----:B------:R-:W-:-:S13]  /*4320*/  ELECT P6, URZ, PT ;  /* 0x00000000003f782f */ /* 0x000fda00038c0000 */
.L_x_128:
[----:B------:R-:W-:Y:S04]  /*4330*/  BSSY B0, `(.L_x_66) ;  /* 0x00001e4000007945 */ /* 0x000fe80003800000 */
[----:B------:R-:W-:Y:S05]  /*4340*/  @!P6 BRA `(.L_x_67) ;  /* 0x0000001c0088e947 */ /* 0x000fea0003800000 */
[----:B------:R-:W-:-:S04]  /*4350*/  LOP3.LUT R16, R16, 0x2, RZ, 0xfc, !PT ;  /* 0x0000000210107812 */ /* 0x000fc800078efcff */
[----:B------:R-:W-:-:S13]  /*4360*/  ISETP.NE.AND P0, PT, R16, 0x3, PT ;  /* 0x000000031000780c */ /* 0x000fda0003f05270 */
[----:B------:R-:W-:Y:S05]  /*4370*/  @!P0 BRA `(.L_x_68) ;  /* 0x0000000000048947 */ /* 0x000fea0003800000 */
[----:B------:R-:W-:Y:S01]  /*4380*/  BPT.TRAP 0x1 ;  /* 0x000000040000795c */ /* 0x000fe20000300000 */
.L_x_68:
[----:B------:R-:W0:Y:S01]  /*4390*/  S2R R3, SR_CgaCtaId ;  /* 0x0000000000037919 */ /* 0x000e220000008800 */
[----:B------:R-:W-:Y:S02]  /*43a0*/  MOV R0, 0x400 ;  /* 0x0000040000007802 */ /* 0x000fe40000000f00 */
[----:B------:R-:W-:Y:S02]  /*43b0*/  SHF.L.U32 R2, R6, 0x1f, RZ ;  /* 0x0000001f06027819 */ /* 0x000fe400000006ff */
[----:B0-----:R-:W-:-:S05]  /*43c0*/  LEA R0, R3, R0, 0x18 ;  /* 0x0000000003007211 */ /* 0x001fca00078ec0ff */
[----:B------:R-:W-:-:S04]  /*43d0*/  VIADD R0, R0, 0x1a8 ;  /* 0x000001a800007836 */ /* 0x000fc80000000000 */
[C---:B------:R-:W-:Y:S02]  /*43e0*/  IMAD R5, R7.reuse, 0x8, R0 ;  /* 0x0000000807057824 */ /* 0x040fe400078e0200 */
[----:B------:R-:W-:Y:S02]  /*43f0*/  VIADD R7, R7, 0x1 ;  /* 0x0000000107077836 */ /* 0x000fe40000000000 */
[----:B------:R-:W0:Y:S03]  /*4400*/  SYNCS.PHASECHK.TRANS64.TRYWAIT P0, [R5+URZ], R2 ;  /* 0x00000002050075a7 */ /* 0x000e26000800017f */
[----:B------:R-:W-:-:S04]  /*4410*/  ISETP.NE.AND P1, PT, R7, 0x35, PT ;  /* 0x000000350700780c */ /* 0x000fc80003f25270 */
[----:B------:R-:W-:Y:S02]  /*4420*/  SEL R3, RZ, 0x1, P1 ;  /* 0x00000001ff037807 */ /* 0x000fe40000800000 */
[----:B------:R-:W-:Y:S02]  /*4430*/  SEL R7, R7, RZ, P1 ;  /* 0x000000ff07077207 */ /* 0x000fe40000800000 */
[----:B------:R-:W-:-:S03]  /*4440*/  LOP3.LUT R6, R6, R3, RZ, 0x3c, !PT ;  /* 0x0000000306067212 */ /* 0x000fc600078e3cff */
[----:B------:R-:W-:Y:S01]  /*4450*/  IMAD R9, R7, 0x8, R0 ;  /* 0x0000000807097824 */ /* 0x000fe200078e0200 */
[----:B------:R-:W-:Y:S01]  /*4460*/  SHF.L.U32 R4, R6, 0x1f, RZ ;  /* 0x0000001f06047819 */ /* 0x000fe200000006ff */
[----:B0-----:R-:W-:Y:S06]  /*4470*/  @!P0 BRA `(.L_x_69) ;  /* 0x0000001c00c48947 */ /* 0x001fec0003800000 */
.L_x_129:
[----:B------:R-:W1:Y:S01]  /*4480*/  SYNCS.PHASECHK.TRANS64.TRYWAIT P0, [R9+URZ], R4 ;  /* 0x00000004090075a7 */ /* 0x000e62000800017f */
[----:B0-----:R-:W-:-:S05]  /*4490*/  VIADD R2, R7, 0x1 ;  /* 0x0000000107027836 */ /* 0x001fca0000000000 */
[----:B------:R-:W-:-:S04]  /*44a0*/  ISETP.NE.AND P1, PT, R2, 0x35, PT ;  /* 0x000000350200780c */ /* 0x000fc80003f25270 */
[----:B------:R-:W-:Y:S02]  /*44b0*/  SEL R3, RZ, 0x1, P1 ;  /* 0x00000001ff037807 */ /* 0x000fe40000800000 */
[----:B------:R-:W-:Y:S02]  /*44c0*/  SEL R7, R2, RZ, P1 ;  /* 0x000000ff02077207 */ /* 0x000fe40000800000 */
[----:B------:R-:W-:-:S03]  /*44d0*/  LOP3.LUT R6, R6, R3, RZ, 0x3c, !PT ;  /* 0x0000000306067212 */ /* 0x000fc600078e3cff */
[----:B------:R-:W-:Y:S01]  /*44e0*/  IMAD R8, R7, 0x8, R0 ;  /* 0x0000000807087824 */ /* 0x000fe200078e0200 */
[----:B------:R-:W-:Y:S01]  /*44f0*/  SHF.L.U32 R5, R6, 0x1f, RZ ;  /* 0x0000001f06057819 */ /* 0x000fe200000006ff */
[----:B-1----:R-:W-:Y:S06]  /*4500*/  @!P0 BRA `(.L_x_70) ;  /* 0x0000001c00b48947 */ /* 0x002fec0003800000 */
.L_x_130:
[----:B------:R-:W1:Y:S01]  /*4510*/  SYNCS.PHASECHK.TRANS64.TRYWAIT P0, [R8+URZ], R5 ;  /* 0x00000005080075a7 */ /* 0x000e62000800017f */
[----:B------:R-:W-:-:S05]  /*4520*/  VIADD R2, R7, 0x1 ;  /* 0x0000000107027836 */ /* 0x000fca0000000000 */
[----:B------:R-:W-:-:S04]  /*4530*/  ISETP.NE.AND P1, PT, R2, 0x35, PT ;  /* 0x000000350200780c */ /* 0x000fc80003f25270 */
[----:B------:R-:W-:Y:S02]  /*4540*/  SEL R3, RZ, 0x1, P1 ;  /* 0x00000001ff037807 */ /* 0x000fe40000800000 */
[----:B------:R-:W-:Y:S02]  /*4550*/  SEL R7, R2, RZ, P1 ;  /* 0x000000ff02077207 */ /* 0x000fe40000800000 */
[----:B------:R-:W-:-:S03]  /*4560*/  LOP3.LUT R6, R6, R3, RZ, 0x3c, !PT ;  /* 0x0000000306067212 */ /* 0x000fc600078e3cff */
[----:B0-----:R-:W-:Y:S01]  /*4570*/  IMAD R9, R7, 0x8, R0 ;  /* 0x0000000807097824 */ /* 0x001fe200078e0200 */
[----:B------:R-:W-:Y:S01]  /*4580*/  SHF.L.U32 R4, R6, 0x1f, RZ ;  /* 0x0000001f06047819 */ /* 0x000fe200000006ff */
[----:B-1----:R-:W-:Y:S06]  /*4590*/  @!P0 BRA `(.L_x_71) ;  /* 0x0000001c00a48947 */ /* 0x002fec0003800000 */
.L_x_131:
        /* <DEDUP_REMOVED lines=9> */
.L_x_132:
        /* <DEDUP_REMOVED lines=9> */
.L_x_133:
        /* <DEDUP_REMOVED lines=9> */
.L_x_134:
        /* <DEDUP_REMOVED lines=9> */
.L_x_135:
        /* <DEDUP_REMOVED lines=9> */
.L_x_136:
        /* <DEDUP_REMOVED lines=9> */
.L_x_137:
        /* <DEDUP_REMOVED lines=9> */
.L_x_138:
        /* <DEDUP_REMOVED lines=9> */
.L_x_139:
        /* <DEDUP_REMOVED lines=9> */
.L_x_140:
        /* <DEDUP_REMOVED lines=9> */
.L_x_141:
        /* <DEDUP_REMOVED lines=9> */
.L_x_142:
        /* <DEDUP_REMOVED lines=9> */
.L_x_143:
        /* <DEDUP_REMOVED lines=9> */
.L_x_144:
        /* <DEDUP_REMOVED lines=9> */
.L_x_145:
        /* <DEDUP_REMOVED lines=9> */
.L_x_146:
        /* <DEDUP_REMOVED lines=9> */
.L_x_147:
        /* <DEDUP_REMOVED lines=9> */
.L_x_148:
        /* <DEDUP_REMOVED lines=9> */
.L_x_149:
        /* <DEDUP_REMOVED lines=9> */
.L_x_150:
        /* <DEDUP_REMOVED lines=9> */
.L_x_151:
        /* <DEDUP_REMOVED lines=9> */
.L_x_152:
        /* <DEDUP_REMOVED lines=9> */
.L_x_153:
        /* <DEDUP_REMOVED lines=9> */
.L_x_154:
        /* <DEDUP_REMOVED lines=9> */
.L_x_155:
        /* <DEDUP_REMOVED lines=9> */
.L_x_156:
        /* <DEDUP_REMOVED lines=9> */
.L_x_157:
        /* <DEDUP_REMOVED lines=9> */
.L_x_158:
        /* <DEDUP_REMOVED lines=9> */
.L_x_159:
        /* <DEDUP_REMOVED lines=9> */
.L_x_160:
        /* <DEDUP_REMOVED lines=9> */
.L_x_161:
        /* <DEDUP_REMOVED lines=9> */
.L_x_162:
        /* <DEDUP_REMOVED lines=9> */
.L_x_163:
        /* <DEDUP_REMOVED lines=9> */
.L_x_164:
        /* <DEDUP_REMOVED lines=9> */
.L_x_165:
        /* <DEDUP_REMOVED lines=9> */
.L_x_166:
        /* <DEDUP_REMOVED lines=9> */
.L_x_167:
        /* <DEDUP_REMOVED lines=9> */
.L_x_168:
        /* <DEDUP_REMOVED lines=9> */
.L_x_169:
        /* <DEDUP_REMOVED lines=9> */
.L_x_170:
        /* <DEDUP_REMOVED lines=9> */
.L_x_171:
        /* <DEDUP_REMOVED lines=9> */
.L_x_172:
        /* <DEDUP_REMOVED lines=9> */
.L_x_173:
        /* <DEDUP_REMOVED lines=9> */
.L_x_174:
        /* <DEDUP_REMOVED lines=9> */
.L_x_175:
        /* <DEDUP_REMOVED lines=9> */
.L_x_176:
        /* <DEDUP_REMOVED lines=9> */
.L_x_177:
        /* <DEDUP_REMOVED lines=9> */
.L_x_178:
[----:B------:R-:W1:Y:S01]  /*6010*/  SYNCS.PHASECHK.TRANS64.TRYWAIT P0, [R8+URZ], R5 ;  /* 0x00000005080075a7 */ /* 0x000e62000800017f */
[----:B------:R-:W-:-:S05]  /*6020*/  VIADD R2, R7, 0x1 ;  /* 0x0000000107027836 */ /* 0x000fca0000000000 */
[----:B------:R-:W-:-:S04]  /*6030*/  ISETP.NE.AND P1, PT, R2, 0x35, PT ;  /* 0x000000350200780c */ /* 0x000fc80003f25270 */
[----:B------:R-:W-:Y:S02]  /*6040*/  SEL R3, RZ, 0x1, P1 ;  /* 0x00000001ff037807 */ /* 0x000fe40000800000 */
[----:B------:R-:W-:Y:S02]  /*6050*/  SEL R7, R2, RZ, P1 ;  /* 0x000000ff02077207 */ /* 0x000fe40000800000 */
[----:B0-----:R-:W-:-:S03]  /*6060*/  LOP3.LUT R9, R6, R3, RZ, 0x3c, !PT ;  /* 0x0000000306097212 */ /* 0x001fc600078e3cff */
[----:B------:R-:W-:Y:S01]  /*6070*/  IMAD R11, R7, 0x8, R0 ;  /* 0x00000008070b7824 */ /* 0x000fe200078e0200 */
[----:B------:R-:W-:Y:S01]  /*6080*/  SHF.L.U32 R6, R9, 0x1f, RZ ;  /* 0x0000001f09067819 */ /* 0x000fe200000006ff */
[----:B-1----:R-:W-:Y:S06]  /*6090*/  @!P0 BRA `(.L_x_119) ;  /* 0x0000001000a48947 */ /* 0x002fec0003800000 */
.L_x_179:
[----:B------:R-:W1:Y:S01]  /*60a0*/  SYNCS.PHASECHK.TRANS64.TRYWAIT P0, [R11+URZ], R6 ;  /* 0x000000060b0075a7 */ /* 0x000e62000800017f */
[----:B------:R-:W-:-:S05]  /*60b0*/  VIADD R2, R7, 0x1 ;  /* 0x0000000107027836 */ /* 0x000fca0000000000 */
[----:B------:R-:W-:-:S04]  /*60c0*/  ISETP.NE.AND P1, PT, R2, 0x35, PT ;  /* 0x000000350200780c */ /* 0x000fc80003f25270 */
[----:B------:R-:W-:Y:S02]  /*60d0*/  SEL R4, RZ, 0x1, P1 ;  /* 0x00000001ff047807 */ /* 0x000fe40000800000 */
[----:B------:R-:W-:Y:S02]  /*60e0*/  SEL R3, R2, RZ, P1 ;  /* 0x000000ff02037207 */ /* 0x000fe40000800000 */
[----:B------:R-:W-:Y:S01]  /*60f0*/  LOP3.LUT R4, R9, R4, RZ, 0x3c, !PT ;  /* 0x0000000409047212 */ /* 0x000fe200078e3cff */
[----:B-1----:R-:W-:Y:S06]  /*6100*/  @!P0 BRA `(.L_x_120) ;  /* 0x00000010009c8947 */ /* 0x002fec0003800000 */
.L_x_180:
[----:B------:R-:W-:Y:S01]  /*6110*/  IMAD R3, R3, 0x8, R0 ;  /* 0x0000000803037824 */ /* 0x000fe200078e0200 */
[----:B------:R-:W-:-:S07]  /*6120*/  SHF.L.U32 R0, R4, 0x1f, RZ ;  /* 0x0000001f04007819 */ /* 0x000fce00000006ff */
.L_x_121:
[----:B--2---:R2:W3:Y:S02]  /*6130*/  SYNCS.PHASECHK.TRANS64.TRYWAIT P0, [R3+URZ], R0 ;  /* 0x00000000030075a7 */ /* 0x0044e4000800017f */
[----:B---3--:R-:W-:Y:S05]  /*6140*/  @!P0 NANOSLEEP.SYNCS 0x989680 ;  /* 0x009896800000895d */ /* 0x008fea0003900000 */
[----:B------:R-:W3:Y:S02]  /*6150*/  @!P0 SYNCS.PHASECHK.TRANS64 P0, [R3+URZ], R0 ;  /* 0x00000000030085a7 */ /* 0x000ee4000800007f */
[----:B---3--:R-:W-:Y:S05]  /*6160*/  @!P0 BRA `(.L_x_121) ;  /* 0xfffffffc00f08947 */ /* 0x008fea000383ffff */
.L_x_67:
[----:B------:R-:W-:Y:S05]  /*6170*/  BSYNC B0 ;  /* 0x0000000000007941 */ /* 0x000fea0003800000 */
.L_x_66:
[----:B------:R-:W-:Y:S05]  /*6180*/  EXIT ;  /* 0x000000000000794d */ /* 0x000fea0003800000 */
.L_x_22:
[----:B-1----:R1:W2:Y:S02]  /*6190*/  SYNCS.PHASECHK.TRANS64.TRYWAIT P1, [R3+URZ], R0 ;  /* 0x00000000030075a7 */ /* 0x0022a4000802017f */
[----:B--2---:R-:W-:Y:S05]  /*61a0*/  @!P1 NANOSLEEP.SYNCS 0x989680 ;  /* 0x009896800000995d */ /* 0x004fea0003900000 */
[----:B------:R-:W2:Y:S02]  /*61b0*/  @!P1 SYNCS.PHASECHK.TRANS64 P1, [R3+URZ], R0 ;  /* 0x00000000030095a7 */ /* 0x000ea4000802007f */
[----:B--2---:R-:W-:Y:S05]  /*61c0*/  @!P1 BRA `(.L_x_22) ;  /* 0xfffffffc00f09947 */ /* 0x004fea000383ffff */
[----:B------:R-:W-:Y:S05]  /*61d0*/  BRA `(.L_x_21) ;  /* 0xffffffb800f47947 */ /* 0x000fea000383ffff */
.L_x_27:
[----:B-1----:R-:W-:-:S04]  /*61e0*/  IMAD.U32 R4, RZ, RZ, UR4 ;  /* 0x00000004ff047e24 */ /* 0x002fc8000f8e00ff */
[----:B------:R1:W2:Y:S03]  /*61f0*/  SYNCS.PHASECHK.TRANS64.TRYWAIT P1, [R4+URZ], R3 ;  /* 0x00000003040075a7 */ /* 0x0002a6000802017f */
[----:B--2---:R-:W-:Y:S05]  /*6200*/  @!P1 NANOSLEEP.SYNCS 0x989680 ;  /* 0x009896800000995d */ /* 0x004fea0003900000 */
[----:B------:R-:W2:Y:S02]  /*6210*/  @!P1 SYNCS.PHASECHK.TRANS64 P1, [R4+URZ], R3 ;  /* 0x00000003040095a7 */ /* 0x000ea4000802007f */
[----:B--2---:R-:W-:Y:S05]  /*6220*/  @!P1 BRA `(.L_x_27) ;  /* 0xfffffffc00ec9947 */ /* 0x004fea000383ffff */
[----:B------:R-:W-:Y:S05]  /*6230*/  BRA `(.L_x_26) ;  /* 0xffffffbc00587947 */ /* 0x000fea000383ffff */
.L_x_54:
[----:B------:R-:W-:Y:S01]  /*6240*/  BSSY B1, `(.L_x_122) ;  /* 0x0000006000017945 */ /* 0x000fe20003800000 */
[----:B------:R-:W-:-:S07]  /*6250*/  IMAD.MOV.U32 R15, RZ, RZ, -0x1 ;  /* 0xffffffffff0f7424 */ /* 0x000fce00078e00ff */
[----:B------:R-:W-:Y:S05]  /*6260*/  WARPSYNC.COLLECTIVE R15, `(.L_x_123) ;  /* 0x000000000f0c7348 */ /* 0x000fea0003c00000 */
[----:B------:R-:W-:Y:S02]  /*6270*/  ELECT P6, UR62, PT ;  /* 0x00000000003e782f */ /* 0x000fe400038c0000 */
[----:B------:R-:W-:Y:S01]  /*6280*/  MOV R14, UR62 ;  /* 0x0000003e000e7c02 */ /* 0x000fe20008000f00 */
[----:B------:R-:W-:Y:S10]  /*6290*/  ENDCOLLECTIVE ;  /* 0x000000000000791b */ /* 0x000ff40003800000 */
.L_x_123:
[----:B------:R-:W-:Y:S05]  /*62a0*/  BSYNC B1 ;  /* 0x0000000000017941 */ /* 0x000fea0003800000 */
.L_x_122:
[----:B------:R-:W-:Y:S05]  /*62b0*/  BRA `(.L_x_124) ;  /* 0xffffffd400487947 */ /* 0x000fea000383ffff */
.L_x_57:
[----:B-1----:R1:W2:Y:S02]  /*62c0*/  SYNCS.PHASECHK.TRANS64.TRYWAIT P0, [R23+URZ+0x1a8], R14 ;  /* 0x0001a80e170075a7 */ /* 0x0022a4000800017f */
[----:B--2---:R-:W-:Y:S05]  /*62d0*/  @!P0 NANOSLEEP.SYNCS 0x989680 ;  /* 0x009896800000895d */ /* 0x004fea0003900000 */
[----:B------:R-:W2:Y:S02]  /*62e0*/  @!P0 SYNCS.PHASECHK.TRANS64 P0, [R23+URZ+0x1a8], R14 ;  /* 0x0001a80e170085a7 */ /* 0x000ea4000800007f */
[----:B--2---:R-:W-:Y:S05]  /*62f0*/  @!P0 BRA `(.L_x_57) ;  /* 0xfffffffc00f08947 */ /* 0x004fea000383ffff */
[----:B------:R-:W-:Y:S05]  /*6300*/  BRA `(.L_x_125) ;  /* 0xffffffd400807947 */ /* 0x000fea000383ffff */
.L_x_65:
[----:B------:R-:W-:Y:S01]  /*6310*/  BSSY B0, `(.L_x_126) ;  /* 0x0000006000007945 */ /* 0x000fe20003800000 */
[----:B------:R-:W-:-:S07]  /*6320*/  IMAD.MOV.U32 R15, RZ, RZ, -0x1 ;  /* 0xffffffffff0f7424 */ /* 0x000fce00078e00ff */
[----:B------:R-:W-:Y:S05]  /*6330*/  WARPSYNC.COLLECTIVE R15, `(.L_x_127) ;  /* 0x000000000f0c7348 */ /* 0x000fea0003c00000 */
[----:B------:R-:W-:Y:S02]  /*6340*/  ELECT P6, UR62, PT ;  /* 0x00000000003e782f */ /* 0x000fe400038c0000 */
[----:B------:R-:W-:Y:S01]  /*6350*/  MOV R14, UR62 ;  /* 0x0000003e000e7c02 */ /* 0x000fe20008000f00 */
[----:B------:R-:W-:Y:S10]  /*6360*/  ENDCOLLECTIVE ;  /* 0x000000000000791b */ /* 0x000ff40003800000 */
.L_x_127:
[----:B------:R-:W-:Y:S05]  /*6370*/  BSYNC B0 ;  /* 0x0000000000007941 */ /* 0x000fea0003800000 */
.L_x_126:
[----:B------:R-:W-:Y:S05]  /*6380*/  BRA `(.L_x_128) ;  /* 0xffffffdc00e87947 */ /* 0x000fea000383ffff */
.L_x_69:
[----:B0-----:R0:W1:Y:S02]  /*6390*/  SYNCS.PHASECHK.TRANS64.TRYWAIT P0, [R5+URZ], R2 ;  /* 0x00000002050075a7 */ /* 0x001064000800017f */
[----:B-1----:R-:W-:Y:S05]  /*63a0*/  @!P0 NANOSLEEP.SYNCS 0x989680 ;  /* 0x009896800000895d */ /* 0x002fea0003900000 */
[----:B------:R-:W1:Y:S02]  /*63b0*/  @!P0 SYNCS.PHASECHK.TRANS64 P0, [R5+URZ], R2 ;  /* 0x00000002050085a7 */ /* 0x000e64000800007f */
[----:B-1----:R-:W-:Y:S05]  /*63c0*/  @!P0 BRA `(.L_x_69) ;  /* 0xfffffffc00f08947 */ /* 0x002fea000383ffff */
[----:B------:R-:W-:Y:S05]  /*63d0*/  BRA `(.L_x_129) ;  /* 0xffffffe000287947 */ /* 0x000fea000383ffff */
.L_x_70:
[----:B0-----:R0:W1:Y:S02]  /*63e0*/  SYNCS.PHASECHK.TRANS64.TRYWAIT P0, [R9+URZ], R4 ;  /* 0x00000004090075a7 */ /* 0x001064000800017f */
[----:B-1----:R-:W-:Y:S05]  /*63f0*/  @!P0 NANOSLEEP.SYNCS 0x989680 ;  /* 0x009896800000895d */ /* 0x002fea0003900000 */
[----:B------:R-:W1:Y:S02]  /*6400*/  @!P0 SYNCS.PHASECHK.TRANS64 P0, [R9+URZ], R4 ;  /* 0x00000004090085a7 */ /* 0x000e64000800007f */
[----:B-1----:R-:W-:Y:S05]  /*6410*/  @!P0 BRA `(.L_x_70) ;  /* 0xfffffffc00f08947 */ /* 0x002fea000383ffff */
[----:B------:R-:W-:Y:S05]  /*6420*/  BRA `(.L_x_130) ;  /* 0xffffffe000387947 */ /* 0x000fea000383ffff */
.L_x_71:
[----:B0-----:R0:W1:Y:S02]  /*6430*/  SYNCS.PHASECHK.TRANS64.TRYWAIT P0, [R8+URZ], R5 ;  /* 0x00000005080075a7 */ /* 0x001064000800017f */
[----:B-1----:R-:W-:Y:S05]  /*6440*/  @!P0 NANOSLEEP.SYNCS 0x989680 ;  /* 0x009896800000895d */ /* 0x002fea0003900000 */
[----:B------:R-:W1:Y:S02]  /*6450*/  @!P0 SYNCS.PHASECHK.TRANS64 P0, [R8+URZ], R5 ;  /* 0x00000005080085a7 */ /* 0x000e64000800007f */
[----:B-1----:R-:W-:Y:S05]  /*6460*/  @!P0 BRA `(.L_x_71) ;  /* 0xfffffffc00f08947 */ /* 0x002fea000383ffff */
[----:B------:R-:W-:Y:S05]  /*6470*/  BRA `(.L_x_131) ;  /* 0xffffffe000487947 */ /* 0x000fea000383ffff */
.L_x_72:
[----:B0-----:R0:W1:Y:S02]  /*6480*/  SYNCS.PHASECHK.TRANS64.TRYWAIT P0, [R9+URZ], R4 ;  /* 0x00000004090075a7 */ /* 0x001064000800017f */
[----:B-1----:R-:W-:Y:S05]  /*6490*/  @!P0 NANOSLEEP.SYNCS 0x989680 ;  /* 0x009896800000895d */ /* 0x002fea0003900000 */
[----:B------:R-:W1:Y:S02]  /*64a0*/  @!P0 SYNCS.PHASECHK.TRANS64 P0, [R9+URZ], R4 ;  /* 0x00000004090085a7 */ /* 0x000e64000800007f */
[----:B-1----:R-:W-:Y:S05]  /*64b0*/  @!P0 BRA `(.L_x_72) ;  /* 0xfffffffc00f08947 */ /* 0x002fea000383ffff */
[----:B------:R-:W-:Y:S05]  /*64c0*/  BRA `(.L_x_132) ;  /* 0xffffffe000587947 */ /* 0x000fea000383ffff */
.L_x_73:
[----:B0-----:R0:W1:Y:S02]  /*64d0*/  SYNCS.PHASECHK.TRANS64.TRYWAIT P0, [R8+URZ], R5 ;  /* 0x00000005080075a7 */ /* 0x001064000800017f */
[----:B-1----:R-:W-:Y:S05]  /*64e0*/  @!P0 NANOSLEEP.SYNCS 0x989680 ;  /* 0x009896800000895d */ /* 0x002fea0003900000 */
[----:B------:R-:W1:Y:S02]  /*64f0*/  @!P0 SYNCS.PHASECHK.TRANS64 P0, [R8+URZ], R5 ;  /* 0x00000005080085a7 */ /* 0x000e64000800007f */
[----:B-1----:R-:W-:Y:S05]  /*6500*/  @!P0 BRA `(.L_x_73) ;  /* 0xfffffffc00f08947 */ /* 0x002fea000383ffff */
[----:B------:R-:W-:Y:S05]  /*6510*/  BRA `(.L_x_133) ;  /* 0xffffffe000687947 */ /* 0x000fea000383ffff */
.L_x_74:
[----:B0-----:R0:W1:Y:S02]  /*6520*/  SYNCS.PHASECHK.TRANS64.TRYWAIT P0, [R9+URZ], R4 ;  /* 0x00000004090075a7 */ /* 0x001064000800017f */
[----:B-1----:R-:W-:Y:S05]  /*6530*/  @!P0 NANOSLEEP.SYNCS 0x989680 ;  /* 0x009896800000895d */ /* 0x002fea0003900000 */
[----:B------:R-:W1:Y:S02]  /*6540*/  @!P0 SYNCS.PHASECHK.TRANS64 P0, [R9+URZ], R4 ;  /* 0x00000004090085a7 */ /* 0x000e64000800007f */
[----:B-1----:R-:W-:Y:S05]  /*6550*/  @!P0 BRA `(.L_x_74) ;  /* 0xfffffffc00f08947 */ /* 0x002fea000383ffff */
[----:B------:R-:W-:Y:S05]  /*6560*/  BRA `(.L_x_134) ;  /* 0xffffffe000787947 */ /* 0x000fea000383ffff */
.L_x_75:
[----:B0-----:R0:W1:Y:S02]  /*6570*/  SYNCS.PHASECHK.TRANS64.TRYWAIT P0, [R8+URZ], R5 ;  /* 0x00000005080075a7 */ /* 0x001064000800017f */
[----:B-1----:R-:W-:Y:S05]  /*6580*/  @!P0 NANOSLEEP.SYNCS 0x989680 ;  /* 0x009896800000895d */ /* 0x002fea0003900000 */
[----:B------:R-:W1:Y:S02]  /*6590*/  @!P0 SYNCS.PHASECHK.TRANS64 P0, [R8+URZ], R5 ;  /* 0x00000005080085a7 */ /* 0x000e64000800007f */
[----:B-1----:R-:W-:Y:S05]  /*65a0*/  @!P0 BRA `(.L_x_75) ;  /* 0xfffffffc00f08947 */ /* 0x002fea000383ffff */
[----:B------:R-:W-:Y:S05]  /*65b0*/  BRA `(.L_x_135) ;  /* 0xffffffe000887947 */ /* 0x000fea000383ffff */
.L_x_76:
[----:B0-----:R0:W1:Y:S02]  /*65c0*/  SYNCS.PHASECHK.TRANS64.TRYWAIT P0, [R9+URZ], R4 ;  /* 0x00000004090075a7 */ /* 0x001064000800017f */
[----:B-1----:R-:W-:Y:S05]  /*65d0*/  @!P0 NANOSLEEP.SYNCS 0x989680 ;  /* 0x009896800000895d */ /* 0x002fea0003900000 */
[----:B------:R-:W1:Y:S02]  /*65e0*/  @!P0 SYNCS.PHASECHK.TRANS64 P0, [R9+URZ], R4 ;  /* 0x00000004090085a7 */ /* 0x000e64000800007f */
[----:B-1----:R-:W-:Y:S05]  /*65f0*/  @!P0 BRA `(.L_x_76) ;  /* 0xfffffffc00f08947 */ /* 0x002fea000383ffff */
[----:B------:R-:W-:Y:S05]  /*6600*/  BRA `(.L_x_136) ;  /* 0xffffffe000987947 */ /* 0x000fea000383ffff */
.L_x_77:
[----:B0-----:R0:W1:Y:S02]  /*6610*/  SYNCS.PHASECHK.TRANS64.TRYWAIT P0, [R8+URZ], R5 ;  /* 0x00000005080075a7 */ /* 0x001064000800017f */
[----:B-1----:R-:W-:Y:S05]  /*6620*/  @!P0 NANOSLEEP.SYNCS 0x989680 ;  /* 0x009896800000895d */ /* 0x002fea0003900000 */
[----:B------:R-:W1:Y:S02]  /*6630*/  @!P0 SYNCS.PHASECHK.TRANS64 P0, [R8+URZ], R5 ;  /* 0x00000005080085a7 */ /* 0x000e64000800007f */
[----:B-1----:R-:W-:Y:S05]  /*6640*/  @!P0 BRA `(.L_x_77) ;  /* 0xfffffffc00f08947 */ /* 0x002fea000383ffff */
[----:B------:R-:W-:Y:S05]  /*6650*/  BRA `(.L_x_137) ;  /* 0xffffffe000a87947 */ /* 0x000fea000383ffff */
.L_x_78:
[----:B0-----:R0:W1:Y:S02]  /*6660*/  SYNCS.PHASECHK.TRANS64.TRYWAIT P0, [R9+URZ], R4 ;  /* 0x00000004090075a7 */ /* 0x001064000800017f */
[----:B-1----:R-:W-:Y:S05]  /*6670*/  @!P0 NANOSLEEP.SYNCS 0x989680 ;  /* 0x009896800000895d */ /* 0x002fea0003900000 */
[----:B------:R-:W1:Y:S02]  /*6680*/  @!P0 SYNCS.PHASECHK.TRANS64 P0, [R9+URZ], R4 ;  /* 0x00000004090085a7 */ /* 0x000e64000800007f */
[----:B-1----:R-:W-:Y:S05]  /*6690*/  @!P0 BRA `(.L_x_78) ;  /* 0xfffffffc00f08947 */ /* 0x002fea000383ffff */
[----:B------:R-:W-:Y:S05]  /*66a0*/  BRA `(.L_x_138) ;  /* 0xffffffe000b87947 */ /* 0x000fea000383ffff */
.L_x_79:
[----:B0-----:R0:W1:Y:S02]  /*66b0*/  SYNCS.PHASECHK.TRANS64.TRYWAIT P0, [R8+URZ], R5 ;  /* 0x00000005080075a7 */ /* 0x001064000800017f */
[----:B-1----:R-:W-:Y:S05]  /*66c0*/  @!P0 NANOSLEEP.SYNCS 0x989680 ;  /* 0x009896800000895d */ /* 0x002fea0003900000 */
[----:B------:R-:W1:Y:S02]  /*66d0*/  @!P0 SYNCS.PHASECHK.TRANS64 P0, [R8+URZ], R5 ;  /* 0x00000005080085a7 */ /* 0x000e64000800007f */
[----:B-1----:R-:W-:Y:S05]  /*66e0*/  @!P0 BRA `(.L_x_79) ;  /* 0xfffffffc00f08947 */ /* 0x002fea000383ffff */
[----:B------:R-:W-:Y:S05]  /*66f0*/  BRA `(.L_x_139) ;  /* 0xffffffe000c87947 */ /* 0x000fea000383ffff */
.L_x_80:
[----:B0-----:R0:W1:Y:S02]  /*6700*/  SYNCS.PHASECHK.TRANS64.TRYWAIT P0, [R9+URZ], R4 ;  /* 0x00000004090075a7 */ /* 0x001064000800017f */
[----:B-1----:R-:W-:Y:S05]  /*6710*/  @!P0 NANOSLEEP.SYNCS 0x989680 ;  /* 0x009896800000895d */ /* 0x002fea0003900000 */
[----:B------:R-:W1:Y:S02]  /*6720*/  @!P0 SYNCS.PHASECHK.TRANS64 P0, [R9+URZ], R4 ;  /* 0x00000004090085a7 */ /* 0x000e64000800007f */
[----:B-1----:R-:W-:Y:S05]  /*6730*/  @!P0 BRA `(.L_x_80) ;  /* 0xfffffffc00f08947 */ /* 0x002fea000383ffff */
[----:B------:R-:W-:Y:S05]  /*6740*/  BRA `(.L_x_140) ;  /* 0xffffffe000d87947 */ /* 0x000fea000383ffff */
.L_x_81:
[----:B0-----:R0:W1:Y:S02]  /*6750*/  SYNCS.PHASECHK.TRANS64.TRYWAIT P0, [R8+URZ], R5 ;  /* 0x00000005080075a7 */ /* 0x001064000800017f */
[----:B-1----:R-:W-:Y:S05]  /*6760*/  @!P0 NANOSLEEP.SYNCS 0x989680 ;  /* 0x009896800000895d */ /* 0x002fea0003900000 */
[----:B------:R-:W1:Y:S02]  /*6770*/  @!P0 SYNCS.PHASECHK.TRANS64 P0, [R8+URZ], R5 ;  /* 0x00000005080085a7 */ /* 0x000e64000800007f */
[----:B-1----:R-:W-:Y:S05]  /*6780*/  @!P0 BRA `(.L_x_81) ;  /* 0xfffffffc00f08947 */ /* 0x002fea000383ffff */
[----:B------:R-:W-:Y:S05]  /*6790*/  BRA `(.L_x_141) ;  /* 0xffffffe000e87947 */ /* 0x000fea000383ffff */
.L_x_82:
[----:B0-----:R0:W1:Y:S02]  /*67a0*/  SYNCS.PHASECHK.TRANS64.TRYWAIT P0, [R9+URZ], R4 ;  /* 0x00000004090075a7 */ /* 0x001064000800017f */
[----:B-1----:R-:W-:Y:S05]  /*67b0*/  @!P0 NANOSLEEP.SYNCS 0x989680 ;  /* 0x009896800000895d */ /* 0x002fea0003900000 */
[----:B------:R-:W1:Y:S02]  /*67c0*/  @!P0 SYNCS.PHASECHK.TRANS64 P0, [R9+URZ], R4 ;  /* 0x00000004090085a7 */ /* 0x000e64000800007f */
[----:B-1----:R-:W-:Y:S05]  /*67d0*/  @!P0 BRA `(.L_x_82) ;  /* 0xfffffffc00f08947 */ /* 0x002fea000383ffff */
[----:B------:R-:W-:Y:S05]  /*67e0*/  BRA `(.L_x_142) ;  /* 0xffffffe000f87947 */ /* 0x000fea000383ffff */
.L_x_83:
[----:B0-----:R0:W1:Y:S02]  /*67f0*/  SYNCS.PHASECHK.TRANS64.TRYWAIT P0, [R8+URZ], R5 ;  /* 0x00000005080075a7 */ /* 0x001064000800017f */
[----:B-1----:R-:W-:Y:S05]  /*6800*/  @!P0 NANOSLEEP.SYNCS 0x989680 ;  /* 0x009896800000895d */ /* 0x002fea0003900000 */
[----:B------:R-:W1:Y:S02]  /*6810*/  @!P0 SYNCS.PHASECHK.TRANS64 P0, [R8+URZ], R5 ;  /* 0x00000005080085a7 */ /* 0x000e64000800007f */
[----:B-1----:R-:W-:Y:S05]  /*6820*/  @!P0 BRA `(.L_x_83) ;  /* 0xfffffffc00f08947 */ /* 0x002fea000383ffff */
[----:B------:R-:W-:Y:S05]  /*6830*/  BRA `(.L_x_143) ;  /* 0xffffffe400087947 */ /* 0x000fea000383ffff */
.L_x_84:
[----:B0-----:R0:W1:Y:S02]  /*6840*/  SYNCS.PHASECHK.TRANS64.TRYWAIT P0, [R9+URZ], R4 ;  /* 0x00000004090075a7 */ /* 0x001064000800017f */
[----:B-1----:R-:W-:Y:S05]  /*6850*/  @!P0 NANOSLEEP.SYNCS 0x989680 ;  /* 0x009896800000895d */ /* 0x002fea0003900000 */
[----:B------:R-:W1:Y:S02]  /*6860*/  @!P0 SYNCS.PHASECHK.TRANS64 P0, [R9+URZ], R4 ;  /* 0x00000004090085a7 */ /* 0x000e64000800007f */
[----:B-1----:R-:W-:Y:S05]  /*6870*/  @!P0 BRA `(.L_x_84) ;  /* 0xfffffffc00f08947 */ /* 0x002fea000383ffff */
[----:B------:R-:W-:Y:S05]  /*6880*/  BRA `(.L_x_144) ;  /* 0xffffffe400187947 */ /* 0x000fea000383ffff */
.L_x_85:
[----:B0-----:R0:W1:Y:S02]  /*6890*/  SYNCS.PHASECHK.TRANS64.TRYWAIT P0, [R8+URZ], R5 ;  /* 0x00000005080075a7 */ /* 0x001064000800017f */
[----:B-1----:R-:W-:Y:S05]  /*68a0*/  @!P0 NANOSLEEP.SYNCS 0x989680 ;  /* 0x009896800000895d */ /* 0x002fea0003900000 */
[----:B------:R-:W1:Y:S02]  /*68b0*/  @!P0 SYNCS.PHASECHK.TRANS64 P0, [R8+URZ], R5 ;  /* 0x00000005080085a7 */ /* 0x000e64000800007f */
[----:B-1----:R-:W-:Y:S05]  /*68c0*/  @!P0 BRA `(.L_x_85) ;  /* 0xfffffffc00f08947 */ /* 0x002fea000383ffff */
[----:B------:R-:W-:Y:S05]  /*68d0*/  BRA `(.L_x_145) ;  /* 0xffffffe400287947 */ /* 0x000fea000383ffff */
.L_x_86:
[----:B0-----:R0:W1:Y:S02]  /*68e0*/  SYNCS.PHASECHK.TRANS64.TRYWAIT P0, [R9+URZ], R4 ;  /* 0x00000004090075a7 */ /* 0x001064000800017f */
[----:B-1----:R-:W-:Y:S05]  /*68f0*/  @!P0 NANOSLEEP.SYNCS 0x989680 ;  /* 0x009896800000895d */ /* 0x002fea0003900000 */
[----:B------:R-:W1:Y:S02]  /*6900*/  @!P0 SYNCS.PHASECHK.TRANS64 P0, [R9+URZ], R4 ;  /* 0x00000004090085a7 */ /* 0x000e64000800007f */
[----:B-1----:R-:W-:Y:S05]  /*6910*/  @!P0 BRA `(.L_x_86) ;  /* 0xfffffffc00f08947 */ /* 0x002fea000383ffff */
[----:B------:R-:W-:Y:S05]  /*6920*/  BRA `(.L_x_146) ;  /* 0xffffffe400387947 */ /* 0x000fea000383ffff */
.L_x_87:
[----:B0-----:R0:W1:Y:S02]  /*6930*/  SYNCS.PHASECHK.TRANS64.TRYWAIT P0, [R8+URZ], R5 ;  /* 0x00000005080075a7 */ /* 0x001064000800017f */
[----:B-1----:R-:W-:Y:S05]  /*6940*/  @!P0 NANOSLEEP.SYNCS 0x989680 ;  /* 0x009896800000895d */ /* 0x002fea0003900000 */
[----:B------:R-:W1:Y:S02]  /*6950*/  @!P0 SYNCS.PHASECHK.TRANS64 P0, [R8+URZ], R5 ;  /* 0x00000005080085a7 */ /* 0x000e64000800007f */
[----:B-1----:R-:W-:Y:S05]  /*6960*/  @!P0 BRA `(.L_x_87) ;  /* 0xfffffffc00f08947 */ /* 0x002fea000383ffff */
[----:B------:R-:W-:Y:S05]  /*6970*/  BRA `(.L_x_147) ;  /* 0xffffffe400487947 */ /* 0x000fea000383ffff */
.L_x_88:
[----:B0-----:R0:W1:Y:S02]  /*6980*/  SYNCS.PHASECHK.TRANS64.TRYWAIT P0, [R9+URZ], R4 ;  /* 0x00000004090075a7 */ /* 0x001064000800017f */
[----:B-1----:R-:W-:Y:S05]  /*6990*/  @!P0 NANOSLEEP.SYNCS 0x989680 ;  /* 0x009896800000895d */ /* 0x002fea0003900000 */
[----:B------:R-:W1:Y:S02]  /*69a0*/  @!P0 SYNCS.PHASECHK.TRANS64 P0, [R9+URZ], R4 ;  /* 0x00000004090085a7 */ /* 0x000e64000800007f */
[----:B-1----:R-:W-:Y:S05]  /*69b0*/  @!P0 BRA `(.L_x_88) ;  /* 0xfffffffc00f08947 */ /* 0x002fea000383ffff */
[----:B------:R-:W-:Y:S05]  /*69c0*/  BRA `(.L_x_148) ;  /* 0xffffffe400587947 */ /* 0x000fea000383ffff */
.L_x_89:
[----:B0-----:R0:W1:Y:S02]  /*69d0*/  SYNCS.PHASECHK.TRANS64.TRYWAIT P0, [R8+URZ], R5 ;  /* 0x00000005080075a7 */ /* 0x001064000800017f */
[----:B-1----:R-:W-:Y:S05]  /*69e0*/  @!P0 NANOSLEEP.SYNCS 0x989680 ;  /* 0x009896800000895d */ /* 0x002fea0003900000 */
[----:B------:R-:W1:Y:S02]  /*69f0*/  @!P0 SYNCS.PHASECHK.TRANS64 P0, [R8+URZ], R5 ;  /* 0x00000005080085a7 */ /* 0x000e64000800007f */
[----:B-1----:R-:W-:Y:S05]  /*6a00*/  @!P0 BRA `(.L_x_89) ;  /* 0xfffffffc00f08947 */ /* 0x002fea000383ffff */
[----:B------:R-:W-:Y:S05]  /*6a10*/  BRA `(.L_x_149) ;  /* 0xffffffe400687947 */ /* 0x000fea000383ffff */
.L_x_90:
[----:B0-----:R0:W1:Y:S02]  /*6a20*/  SYNCS.PHASECHK.TRANS64.TRYWAIT P0, [R9+URZ], R4 ;  /* 0x00000004090075a7 */ /* 0x001064000800017f */
[----:B-1----:R-:W-:Y:S05]  /*6a30*/  @!P0 NANOSLEEP.SYNCS 0x989680 ;  /* 0x009896800000895d */ /* 0x002fea0003900000 */
[----:B------:R-:W1:Y:S02]  /*6a40*/  @!P0 SYNCS.PHASECHK.TRANS64 P0, [R9+URZ], R4 ;  /* 0x00000004090085a7 */ /* 0x000e64000800007f */
[----:B-1----:R-:W-:Y:S05]  /*6a50*/  @!P0 BRA `(.L_x_90) ;  /* 0xfffffffc00f08947 */ /* 0x002fea000383ffff */
[----:B------:R-:W-:Y:S05]  /*6a60*/  BRA `(.L_x_150) ;  /* 0xffffffe400787947 */ /* 0x000fea000383ffff */
.L_x_91:
[----:B0-----:R0:W1:Y:S02]  /*6a70*/  SYNCS.PHASECHK.TRANS64.TRYWAIT P0, [R8+URZ], R5 ;  /* 0x00000005080075a7 */ /* 0x001064000800017f */
[----:B-1----:R-:W-:Y:S05]  /*6a80*/  @!P0 NANOSLEEP.SYNCS 0x989680 ;  /* 0x009896800000895d */ /* 0x002fea0003900000 */
[----:B------:R-:W1:Y:S02]  /*6a90*/  @!P0 SYNCS.PHASECHK.TRANS64 P0, [R8+URZ], R5 ;  /* 0x00000005080085a7 */ /* 0x000e64000800007f */
[----:B-1----:R-:W-:Y:S05]  /*6aa0*/  @!P0 BRA `(.L_x_91) ;  /* 0xfffffffc00f08947 */ /* 0x002fea000383ffff */
[----:B------:R-:W-:Y:S05]  /*6ab0*/  BRA `(.L_x_151) ;  /* 0xffffffe400887947 */ /* 0x000fea000383ffff */
.L_x_92:
[----:B0-----:R0:W1:Y:S02]  /*6ac0*/  SYNCS.PHASECHK.TRANS64.TRYWAIT P0, [R9+URZ], R4 ;  /* 0x00000004090075a7 */ /* 0x001064000800017f */
[----:B-1----:R-:W-:Y:S05]  /*6ad0*/  @!P0 NANOSLEEP.SYNCS 0x989680 ;  /* 0x009896800000895d */ /* 0x002fea0003900000 */
[----:B------:R-:W1:Y:S02]  /*6ae0*/  @!P0 SYNCS.PHASECHK.TRANS64 P0, [R9+URZ], R4 ;  /* 0x00000004090085a7 */ /* 0x000e64000800007f */
[----:B-1----:R-:W-:Y:S05]  /*6af0*/  @!P0 BRA `(.L_x_92) ;  /* 0xfffffffc00f08947 */ /* 0x002fea000383ffff */
[----:B------:R-:W-:Y:S05]  /*6b00*/  BRA `(.L_x_152) ;  /* 0xffffffe400987947 */ /* 0x000fea000383ffff */
.L_x_93:
[----:B0-----:R0:W1:Y:S02]  /*6b10*/  SYNCS.PHASECHK.TRANS64.TRYWAIT P0, [R8+URZ], R5 ;  /* 0x00000005080075a7 */ /* 0x001064000800017f */
[----:B-1----:R-:W-:Y:S05]  /*6b20*/  @!P0 NANOSLEEP.SYNCS 0x989680 ;  /* 0x009896800000895d */ /* 0x002fea0003900000 */
[----:B------:R-:W1:Y:S02]  /*6b30*/  @!P0 SYNCS.PHASECHK.TRANS64 P0, [R8+URZ], R5 ;  /* 0x00000005080085a7 */ /* 0x000e64000800007f */
[----:B-1----:R-:W-:Y:S05]  /*6b40*/  @!P0 BRA `(.L_x_93) ;  /* 0xfffffffc00f08947 */ /* 0x002fea000383ffff */
[----:B------:R-:W-:Y:S05]  /*6b50*/  BRA `(.L_x_153) ;  /* 0xffffffe400a87947 */ /* 0x000fea000383ffff */
.L_x_94:
[----:B0-----:R0:W1:Y:S02]  /*6b60*/  SYNCS.PHASECHK.TRANS64.TRYWAIT P0, [R9+URZ], R4 ;  /* 0x00000004090075a7 */ /* 0x001064000800017f */
[----:B-1----:R-:W-:Y:S05]  /*6b70*/  @!P0 NANOSLEEP.SYNCS 0x989680 ;  /* 0x009896800000895d */ /* 0x002fea0003900000 */
[----:B------:R-:W1:Y:S02]  /*6b80*/  @!P0 SYNCS.PHASECHK.TRANS64 P0, [R9+URZ], R4 ;  /* 0x00000004090085a7 */ /* 0x000e64000800007f */
[----:B-1----:R-:W-:Y:S05]  /*6b90*/  @!P0 BRA `(.L_x_94) ;  /* 0xfffffffc00f08947 */ /* 0x002fea000383ffff */
[----:B------:R-:W-:Y:S05]  /*6ba0*/  BRA `(.L_x_154) ;  /* 0xffffffe400b87947 */ /* 0x000fea000383ffff */
.L_x_95:
[----:B0-----:R0:W1:Y:S02]  /*6bb0*/  SYNCS.PHASECHK.TRANS64.TRYWAIT P0, [R8+URZ], R5 ;  /* 0x00000005080075a7 */ /* 0x001064000800017f */
[----:B-1----:R-:W-:Y:S05]  /*6bc0*/  @!P0 NANOSLEEP.SYNCS 0x989680 ;  /* 0x009896800000895d */ /* 0x002fea0003900000 */
[----:B------:R-:W1:Y:S02]  /*6bd0*/  @!P0 SYNCS.PHASECHK.TRANS64 P0, [R8+URZ], R5 ;  /* 0x00000005080085a7 */ /* 0x000e64000800007f */
[----:B-1----:R-:W-:Y:S05]  /*6be0*/  @!P0 BRA `(.L_x_95) ;  /* 0xfffffffc00f08947 */ /* 0x002fea000383ffff */
[----:B------:R-:W-:Y:S05]  /*6bf0*/  BRA `(.L_x_155) ;  /* 0xffffffe400c87947 */ /* 0x000fea000383ffff */
.L_x_96:
[----:B0-----:R0:W1:Y:S02]  /*6c00*/  SYNCS.PHASECHK.TRANS64.TRYWAIT P0, [R9+URZ], R4 ;  /* 0x00000004090075a7 */ /* 0x001064000800017f */
[----:B-1----:R-:W-:Y:S05]  /*6c10*/  @!P0 NANOSLEEP.SYNCS 0x989680 ;  /* 0x009896800000895d */ /* 0x002fea0003900000 */
[----:B------:R-:W1:Y:S02]  /*6c20*/  @!P0 SYNCS.PHASECHK.TRANS64 P0, [R9+URZ], R4 ;  /* 0x00000004090085a7 */ /* 0x000e64000800007f */
[----:B-1----:R-:W-:Y:S05]  /*6c30*/  @!P0 BRA `(.L_x_96) ;  /* 0xfffffffc00f08947 */ /* 0x002fea000383ffff */
[----:B------:R-:W-:Y:S05]  /*6c40*/  BRA `(.L_x_156) ;  /* 0xffffffe400d87947 */ /* 0x000fea000383ffff */
.L_x_97:
[----:B0-----:R0:W1:Y:S02]  /*6c50*/  SYNCS.PHASECHK.TRANS64.TRYWAIT P0, [R8+URZ], R5 ;  /* 0x00000005080075a7 */ /* 0x001064000800017f */
[----:B-1----:R-:W-:Y:S05]  /*6c60*/  @!P0 NANOSLEEP.SYNCS 0x989680 ;  /* 0x009896800000895d */ /* 0x002fea0003900000 */
[----:B------:R-:W1:Y:S02]  /*6c70*/  @!P0 SYNCS.PHASECHK.TRANS64 P0, [R8+URZ], R5 ;  /* 0x00000005080085a7 */ /* 0x000e64000800007f */
[----:B-1----:R-:W-:Y:S05]  /*6c80*/  @!P0 BRA `(.L_x_97) ;  /* 0xfffffffc00f08947 */ /* 0x002fea000383ffff */
[----:B------:R-:W-:Y:S05]  /*6c90*/  BRA `(.L_x_157) ;  /* 0xffffffe400e87947 */ /* 0x000fea000383ffff */
.L_x_98:
[----:B0-----:R0:W1:Y:S02]  /*6ca0*/  SYNCS.PHASECHK.TRANS64.TRYWAIT P0, [R9+URZ], R4 ;  /* 0x00000004090075a7 */ /* 0x001064000800017f */
[----:B-1----:R-:W-:Y:S05]  /*6cb0*/  @!P0 NANOSLEEP.SYNCS 0x989680 ;  /* 0x009896800000895d */ /* 0x002fea0003900000 */
[----:B------:R-:W1:Y:S02]  /*6cc0*/  @!P0 SYNCS.PHASECHK.TRANS64 P0, [R9+URZ], R4 ;  /* 0x00000004090085a7 */ /* 0x000e64000800007f */
[----:B-1----:R-:W-:Y:S05]  /*6cd0*/  @!P0 BRA `(.L_x_98) ;  /* 0xfffffffc00f08947 */ /* 0x002fea000383ffff */
[----:B------:R-:W-:Y:S05]  /*6ce0*/  BRA `(.L_x_158) ;  /* 0xffffffe400f87947 */ /* 0x000fea000383ffff */
.L_x_99:
[----:B0-----:R0:W1:Y:S02]  /*6cf0*/  SYNCS.PHASECHK.TRANS64.TRYWAIT P0, [R8+URZ], R5 ;  /* 0x00000005080075a7 */ /* 0x001064000800017f */
[----:B-1----:R-:W-:Y:S05]  /*6d00*/  @!P0 NANOSLEEP.SYNCS 0x989680 ;  /* 0x009896800000895d */ /* 0x002fea0003900000 */
[----:B------:R-:W1:Y:S02]  /*6d10*/  @!P0 SYNCS.PHASECHK.TRANS64 P0, [R8+URZ], R5 ;  /* 0x00000005080085a7 */ /* 0x000e64000800007f */
[----:B-1----:R-:W-:Y:S05]  /*6d20*/  @!P0 BRA `(.L_x_99) ;  /* 0xfffffffc00f08947 */ /* 0x002fea000383ffff */
[----:B------:R-:W-:Y:S05]  /*6d30*/  BRA `(.L_x_159) ;  /* 0xffffffe800087947 */ /* 0x000fea000383ffff */
.L_x_100:
[----:B0-----:R0:W1:Y:S02]  /*6d40*/  SYNCS.PHASECHK.TRANS64.TRYWAIT P0, [R9+URZ], R4 ;  /* 0x00000004090075a7 */ /* 0x001064000800017f */
[----:B-1----:R-:W-:Y:S05]  /*6d50*/  @!P0 NANOSLEEP.SYNCS 0x989680 ;  /* 0x009896800000895d */ /* 0x002fea0003900000 */
[----:B------:R-:W1:Y:S02]  /*6d60*/  @!P0 SYNCS.PHASECHK.TRANS64 P0, [R9+URZ], R4 ;  /* 0x00000004090085a7 */ /* 0x000e64000800007f */
[----:B-1----:R-:W-:Y:S05]  /*6d70*/  @!P0 BRA `(.L_x_100) ;  /* 0xfffffffc00f08947 */ /* 0x002fea000383ffff */
[----:B------:R-:W-:Y:S05]  /*6d80*/  BRA `(.L_x_160) ;  /* 0xffffffe800187947 */ /* 0x000fea000383ffff */
.L_x_101:
[----:B0-----:R0:W1:Y:S02]  /*6d90*/  SYNCS.PHASECHK.TRANS64.TRYWAIT P0, [R8+URZ], R5 ;  /* 0x00000005080075a7 */ /* 0x001064000800017f */
[----:B-1----:R-:W-:Y:S05]  /*6da0*/  @!P0 NANOSLEEP.SYNCS 0x989680 ;  /* 0x009896800000895d */ /* 0x002fea0003900000 */
[----:B------:R-:W1:Y:S02]  /*6db0*/  @!P0 SYNCS.PHASECHK.TRANS64 P0, [R8+URZ], R5 ;  /* 0x00000005080085a7 */ /* 0x000e64000800007f */
[----:B-1----:R-:W-:Y:S05]  /*6dc0*/  @!P0 BRA `(.L_x_101) ;  /* 0xfffffffc00f08947 */ /* 0x002fea000383ffff */
[----:B------:R-:W-:Y:S05]  /*6dd0*/  BRA `(.L_x_161) ;  /* 0xffffffe800287947 */ /* 0x000fea000383ffff */
.L_x_102:
[----:B0-----:R0:W1:Y:S02]  /*6de0*/  SYNCS.PHASECHK.TRANS64.TRYWAIT P0, [R9+URZ], R4 ;  /* 0x00000004090075a7 */ /* 0x001064000800017f */
[----:B-1----:R-:W-:Y:S05]  /*6df0*/  @!P0 NANOSLEEP.SYNCS 0x989680 ;  /* 0x009896800000895d */ /* 0x002fea0003900000 */
[----:B------:R-:W1:Y:S02]  /*6e00*/  @!P0 SYNCS.PHASECHK.TRANS64 P0, [R9+URZ], R4 ;  /* 0x00000004090085a7 */ /* 0x000e64000800007f */
[----:B-1----:R-:W-:Y:S05]  /*6e10*/  @!P0 BRA `(.L_x_102) ;  /* 0xfffffffc00f08947 */ /* 0x002fea000383ffff */
[----:B------:R-:W-:Y:S05]  /*6e20*/  BRA `(.L_x_162) ;  /* 0xffffffe800387947 */ /* 0x000fea000383ffff */
.L_x_103:
[----:B0-----:R0:W1:Y:S02]  /*6e30*/  SYNCS.PHASECHK.TRANS64.TRYWAIT P0, [R8+URZ], R5 ;  /* 0x00000005080075a7 */ /* 0x001064000800017f */
[----:B-1----:R-:W-:Y:S05]  /*6e40*/  @!P0 NANOSLEEP.SYNCS 0x989680 ;  /* 0x009896800000895d */ /* 0x002fea0003900000 */
[----:B------:R-:W1:Y:S02]  /*6e50*/  @!P0 SYNCS.PHASECHK.TRANS64 P0, [R8+URZ], R5 ;  /* 0x00000005080085a7 */ /* 0x000e64000800007f */
[----:B-1----:R-:W-:Y:S05]  /*6e60*/  @!P0 BRA `(.L_x_103) ;  /* 0xfffffffc00f08947 */ /* 0x002fea000383ffff */
[----:B------:R-:W-:Y:S05]  /*6e70*/  BRA `(.L_x_163) ;  /* 0xffffffe800487947 */ /* 0x000fea000383ffff */
.L_x_104:
[----:B0-----:R0:W1:Y:S02]  /*6e80*/  SYNCS.PHASECHK.TRANS64.TRYWAIT P0, [R9+URZ], R4 ;  /* 0x00000004090075a7 */ /* 0x001064000800017f */
[----:B-1----:R-:W-:Y:S05]  /*6e90*/  @!P0 NANOSLEEP.SYNCS 0x989680 ;  /* 0x009896800000895d */ /* 0x002fea0003900000 */
[----:B------:R-:W1:Y:S02]  /*6ea0*/  @!P0 SYNCS.PHASECHK.TRANS64 P0, [R9+URZ], R4 ;  /* 0x00000004090085a7 */ /* 0x000e64000800007f */
[----:B-1----:R-:W-:Y:S05]  /*6eb0*/  @!P0 BRA `(.L_x_104) ;  /* 0xfffffffc00f08947 */ /* 0x002fea000383ffff */
[----:B------:R-:W-:Y:S05]  /*6ec0*/  BRA `(.L_x_164) ;  /* 0xffffffe800587947 */ /* 0x000fea000383ffff */
.L_x_105:
[----:B0-----:R0:W1:Y:S02]  /*6ed0*/  SYNCS.PHASECHK.TRANS64.TRYWAIT P0, [R8+URZ], R5 ;  /* 0x00000005080075a7 */ /* 0x001064000800017f */
[----:B-1----:R-:W-:Y:S05]  /*6ee0*/  @!P0 NANOSLEEP.SYNCS 0x989680 ;  /* 0x009896800000895d */ /* 0x002fea0003900000 */
[----:B------:R-:W1:Y:S02]  /*6ef0*/  @!P0 SYNCS.PHASECHK.TRANS64 P0, [R8+URZ], R5 ;  /* 0x00000005080085a7 */ /* 0x000e64000800007f */
[----:B-1----:R-:W-:Y:S05]  /*6f00*/  @!P0 BRA `(.L_x_105) ;  /* 0xfffffffc00f08947 */ /* 0x002fea000383ffff */
[----:B------:R-:W-:Y:S05]  /*6f10*/  BRA `(.L_x_165) ;  /* 0xffffffe800687947 */ /* 0x000fea000383ffff */
.L_x_106:
[----:B0-----:R0:W1:Y:S02]  /*6f20*/  SYNCS.PHASECHK.TRANS64.TRYWAIT P0, [R9+URZ], R4 ;  /* 0x00000004090075a7 */ /* 0x001064000800017f */
[----:B-1----:R-:W-:Y:S05]  /*6f30*/  @!P0 NANOSLEEP.SYNCS 0x989680 ;  /* 0x009896800000895d */ /* 0x002fea0003900000 */
[----:B------:R-:W1:Y:S02]  /*6f40*/  @!P0 SYNCS.PHASECHK.TRANS64 P0, [R9+URZ], R4 ;  /* 0x00000004090085a7 */ /* 0x000e64000800007f */
[----:B-1----:R-:W-:Y:S05]  /*6f50*/  @!P0 BRA `(.L_x_106) ;  /* 0xfffffffc00f08947 */ /* 0x002fea000383ffff */
[----:B------:R-:W-:Y:S05]  /*6f60*/  BRA `(.L_x_166) ;  /* 0xffffffe800787947 */ /* 0x000fea000383ffff */
.L_x_107:
[----:B0-----:R0:W1:Y:S02]  /*6f70*/  SYNCS.PHASECHK.TRANS64.TRYWAIT P0, [R8+URZ], R5 ;  /* 0x00000005080075a7 */ /* 0x001064000800017f */
[----:B-1----:R-:W-:Y:S05]  /*6f80*/  @!P0 NANOSLEEP.SYNCS 0x989680 ;  /* 0x009896800000895d */ /* 0x002fea0003900000 */
[----:B------:R-:W1:Y:S02]  /*6f90*/  @!P0 SYNCS.PHASECHK.TRANS64 P0, [R8+URZ], R5 ;  /* 0x00000005080085a7 */ /* 0x000e64000800007f */
[----:B-1----:R-:W-:Y:S05]  /*6fa0*/  @!P0 BRA `(.L_x_107) ;  /* 0xfffffffc00f08947 */ /* 0x002fea000383ffff */
[----:B------:R-:W-:Y:S05]  /*6fb0*/  BRA `(.L_x_167) ;  /* 0xffffffe800887947 */ /* 0x000fea000383ffff */
.L_x_108:
[----:B0-----:R0:W1:Y:S02]  /*6fc0*/  SYNCS.PHASECHK.TRANS64.TRYWAIT P0, [R9+URZ], R4 ;  /* 0x00000004090075a7 */ /* 0x001064000800017f */
[----:B-1----:R-:W-:Y:S05]  /*6fd0*/  @!P0 NANOSLEEP.SYNCS 0x989680 ;  /* 0x009896800000895d */ /* 0x002fea0003900000 */
[----:B------:R-:W1:Y:S02]  /*6fe0*/  @!P0 SYNCS.PHASECHK.TRANS64 P0, [R9+URZ], R4 ;  /* 0x00000004090085a7 */ /* 0x000e64000800007f */
[----:B-1----:R-:W-:Y:S05]  /*6ff0*/  @!P0 BRA `(.L_x_108) ;  /* 0xfffffffc00f08947 */ /* 0x002fea000383ffff */
[----:B------:R-:W-:Y:S05]  /*7000*/  BRA `(.L_x_168) ;  /* 0xffffffe800987947 */ /* 0x000fea000383ffff */
.L_x_109:
[----:B0-----:R0:W1:Y:S02]  /*7010*/  SYNCS.PHASECHK.TRANS64.TRYWAIT P0, [R8+URZ], R5 ;  /* 0x00000005080075a7 */ /* 0x001064000800017f */
[----:B-1----:R-:W-:Y:S05]  /*7020*/  @!P0 NANOSLEEP.SYNCS 0x989680 ;  /* 0x009896800000895d */ /* 0x002fea0003900000 */
[----:B------:R-:W1:Y:S02]  /*7030*/  @!P0 SYNCS.PHASECHK.TRANS64 P0, [R8+URZ], R5 ;  /* 0x00000005080085a7 */ /* 0x000e64000800007f */
[----:B-1----:R-:W-:Y:S05]  /*7040*/  @!P0 BRA `(.L_x_109) ;  /* 0xfffffffc00f08947 */ /* 0x002fea000383ffff */
[----:B------:R-:W-:Y:S05]  /*7050*/  BRA `(.L_x_169) ;  /* 0xffffffe800a87947 */ /* 0x000fea000383ffff */
.L_x_110:
[----:B0-----:R0:W1:Y:S02]  /*7060*/  SYNCS.PHASECHK.TRANS64.TRYWAIT P0, [R9+URZ], R4 ;  /* 0x00000004090075a7 */ /* 0x001064000800017f */
[----:B-1----:R-:W-:Y:S05]  /*7070*/  @!P0 NANOSLEEP.SYNCS 0x989680 ;  /* 0x009896800000895d */ /* 0x002fea0003900000 */
[----:B------:R-:W1:Y:S02]  /*7080*/  @!P0 SYNCS.PHASECHK.TRANS64 P0, [R9+URZ], R4 ;  /* 0x00000004090085a7 */ /* 0x000e64000800007f */
[----:B-1----:R-:W-:Y:S05]  /*7090*/  @!P0 BRA `(.L_x_110) ;  /* 0xfffffffc00f08947 */ /* 0x002fea000383ffff */
[----:B------:R-:W-:Y:S05]  /*70a0*/  BRA `(.L_x_170) ;  /* 0xffffffe800b87947 */ /* 0x000fea000383ffff */
.L_x_111:
[----:B0-----:R0:W1:Y:S02]  /*70b0*/  SYNCS.PHASECHK.TRANS64.TRYWAIT P0, [R8+URZ], R5 ;  /* 0x00000005080075a7 */ /* 0x001064000800017f */
[----:B-1----:R-:W-:Y:S05]  /*70c0*/  @!P0 NANOSLEEP.SYNCS 0x989680 ;  /* 0x009896800000895d */ /* 0x002fea0003900000 */
[----:B------:R-:W1:Y:S02]  /*70d0*/  @!P0 SYNCS.PHASECHK.TRANS64 P0, [R8+URZ], R5 ;  /* 0x00000005080085a7 */ /* 0x000e64000800007f */
[----:B-1----:R-:W-:Y:S05]  /*70e0*/  @!P0 BRA `(.L_x_111) ;  /* 0xfffffffc00f08947 */ /* 0x002fea000383ffff */
[----:B------:R-:W-:Y:S05]  /*70f0*/  BRA `(.L_x_171) ;  /* 0xffffffe800c87947 */ /* 0x000fea000383ffff */
.L_x_112:
[----:B0-----:R0:W1:Y:S02]  /*7100*/  SYNCS.PHASECHK.TRANS64.TRYWAIT P0, [R9+URZ], R4 ;  /* 0x00000004090075a7 */ /* 0x001064000800017f */
[----:B-1----:R-:W-:Y:S05]  /*7110*/  @!P0 NANOSLEEP.SYNCS 0x989680 ;  /* 0x009896800000895d */ /* 0x002fea0003900000 */
[----:B------:R-:W1:Y:S02]  /*7120*/  @!P0 SYNCS.PHASECHK.TRANS64 P0, [R9+URZ], R4 ;  /* 0x00000004090085a7 */ /* 0x000e64000800007f */
[----:B-1----:R-:W-:Y:S05]  /*7130*/  @!P0 BRA `(.L_x_112) ;  /* 0xfffffffc00f08947 */ /* 0x002fea000383ffff */
[----:B------:R-:W-:Y:S05]  /*7140*/  BRA `(.L_x_172) ;  /* 0xffffffe800d87947 */ /* 0x000fea000383ffff */
.L_x_113:
[----:B0-----:R0:W1:Y:S02]  /*7150*/  SYNCS.PHASECHK.TRANS64.TRYWAIT P0, [R8+URZ], R5 ;  /* 0x00000005080075a7 */ /* 0x001064000800017f */
[----:B-1----:R-:W-:Y:S05]  /*7160*/  @!P0 NANOSLEEP.SYNCS 0x989680 ;  /* 0x009896800000895d */ /* 0x002fea0003900000 */
[----:B------:R-:W1:Y:S02]  /*7170*/  @!P0 SYNCS.PHASECHK.TRANS64 P0, [R8+URZ], R5 ;  /* 0x00000005080085a7 */ /* 0x000e64000800007f */
[----:B-1----:R-:W-:Y:S05]  /*7180*/  @!P0 BRA `(.L_x_113) ;  /* 0xfffffffc00f08947 */ /* 0x002fea000383ffff */
[----:B------:R-:W-:Y:S05]  /*7190*/  BRA `(.L_x_173) ;  /* 0xffffffe800e87947 */ /* 0x000fea000383ffff */
.L_x_114:
[----:B0-----:R0:W1:Y:S02]  /*71a0*/  SYNCS.PHASECHK.TRANS64.TRYWAIT P0, [R9+URZ], R4 ;  /* 0x00000004090075a7 */ /* 0x001064000800017f */
[----:B-1----:R-:W-:Y:S05]  /*71b0*/  @!P0 NANOSLEEP.SYNCS 0x989680 ;  /* 0x009896800000895d */ /* 0x002fea0003900000 */
[----:B------:R-:W1:Y:S02]  /*71c0*/  @!P0 SYNCS.PHASECHK.TRANS64 P0, [R9+URZ], R4 ;  /* 0x00000004090085a7 */ /* 0x000e64000800007f */
[----:B-1----:R-:W-:Y:S05]  /*71d0*/  @!P0 BRA `(.L_x_114) ;  /* 0xfffffffc00f08947 */ /* 0x002fea000383ffff */
[----:B------:R-:W-:Y:S05]  /*71e0*/  BRA `(.L_x_174) ;  /* 0xffffffe800f87947 */ /* 0x000fea000383ffff */
.L_x_115:
[----:B0-----:R0:W1:Y:S02]  /*71f0*/  SYNCS.PHASECHK.TRANS64.TRYWAIT P0, [R8+URZ], R5 ;  /* 0x00000005080075a7 */ /* 0x001064000800017f */
[----:B-1----:R-:W-:Y:S05]  /*7200*/  @!P0 NANOSLEEP.SYNCS 0x989680 ;  /* 0x009896800000895d */ /* 0x002fea0003900000 */
[----:B------:R-:W1:Y:S02]  /*7210*/  @!P0 SYNCS.PHASECHK.TRANS64 P0, [R8+URZ], R5 ;  /* 0x00000005080085a7 */ /* 0x000e64000800007f */
[----:B-1----:R-:W-:Y:S05]  /*7220*/  @!P0 BRA `(.L_x_115) ;  /* 0xfffffffc00f08947 */ /* 0x002fea000383ffff */
[----:B------:R-:W-:Y:S05]  /*7230*/  BRA `(.L_x_175) ;  /* 0xffffffec00087947 */ /* 0x000fea000383ffff */
.L_x_116:
[----:B0-----:R0:W1:Y:S02]  /*7240*/  SYNCS.PHASECHK.TRANS64.TRYWAIT P0, [R9+URZ], R4 ;  /* 0x00000004090075a7 */ /* 0x001064000800017f */
[----:B-1----:R-:W-:Y:S05]  /*7250*/  @!P0 NANOSLEEP.SYNCS 0x989680 ;  /* 0x009896800000895d */ /* 0x002fea0003900000 */
[----:B------:R-:W1:Y:S02]  /*7260*/  @!P0 SYNCS.PHASECHK.TRANS64 P0, [R9+URZ], R4 ;  /* 0x00000004090085a7 */ /* 0x000e64000800007f */
[----:B-1----:R-:W-:Y:S05]  /*7270*/  @!P0 BRA `(.L_x_116) ;  /* 0xfffffffc00f08947 */ /* 0x002fea000383ffff */
[----:B------:R-:W-:Y:S05]  /*7280*/  BRA `(.L_x_176) ;  /* 0xffffffec00187947 */ /* 0x000fea000383ffff */
.L_x_117:
[----:B0-----:R0:W1:Y:S02]  /*7290*/  SYNCS.PHASECHK.TRANS64.TRYWAIT P0, [R8+URZ], R5 ;  /* 0x00000005080075a7 */ /* 0x001064000800017f */
[----:B-1----:R-:W-:Y:S05]  /*72a0*/  @!P0 NANOSLEEP.SYNCS 0x989680 ;  /* 0x009896800000895d */ /* 0x002fea0003900000 */
[----:B------:R-:W1:Y:S02]  /*72b0*/  @!P0 SYNCS.PHASECHK.TRANS64 P0, [R8+URZ], R5 ;  /* 0x00000005080085a7 */ /* 0x000e64000800007f */
[----:B-1----:R-:W-:Y:S05]  /*72c0*/  @!P0 BRA `(.L_x_117) ;  /* 0xfffffffc00f08947 */ /* 0x002fea000383ffff */
[----:B------:R-:W-:Y:S05]  /*72d0*/  BRA `(.L_x_177) ;  /* 0xffffffec00287947 */ /* 0x000fea000383ffff */
.L_x_118:
[----:B0-----:R0:W1:Y:S02]  /*72e0*/  SYNCS.PHASECHK.TRANS64.TRYWAIT P0, [R9+URZ], R4 ;  /* 0x00000004090075a7 */ /* 0x001064000800017f */
[----:B-1----:R-:W-:Y:S05]  /*72f0*/  @!P0 NANOSLEEP.SYNCS 0x989680 ;  /* 0x009896800000895d */ /* 0x002fea0003900000 */
[----:B------:R-:W1:Y:S02]  /*7300*/  @!P0 SYNCS.PHASECHK.TRANS64 P0, [R9+URZ], R4 ;  /* 0x00000004090085a7 */ /* 0x000e64000800007f */
[----:B-1----:R-:W-:Y:S05]  /*7310*/  @!P0 BRA `(.L_x_118) ;  /* 0xfffffffc00f08947 */ /* 0x002fea000383ffff */
[----:B------:R-:W-:Y:S05]  /*7320*/  BRA `(.L_x_178) ;  /* 0xffffffec00387947 */ /* 0x000fea000383ffff */
.L_x_119:
[----:B0-----:R0:W1:Y:S02]  /*7330*/  SYNCS.PHASECHK.TRANS64.TRYWAIT P0, [R8+URZ], R5 ;  /* 0x00000005080075a7 */ /* 0x001064000800017f */
[----:B-1----:R-:W-:Y:S05]  /*7340*/  @!P0 NANOSLEEP.SYNCS 0x989680 ;  /* 0x009896800000895d */ /* 0x002fea0003900000 */
[----:B------:R-:W1:Y:S02]  /*7350*/  @!P0 SYNCS.PHASECHK.TRANS64 P0, [R8+URZ], R5 ;  /* 0x00000005080085a7 */ /* 0x000e64000800007f */
[----:B-1----:R-:W-:Y:S05]  /*7360*/  @!P0 BRA `(.L_x_119) ;  /* 0xfffffffc00f08947 */ /* 0x002fea000383ffff */
[----:B------:R-:W-:Y:S05]  /*7370*/  BRA `(.L_x_179) ;  /* 0xffffffec00487947 */ /* 0x000fea000383ffff */
.L_x_120:
[----:B-1----:R1:W2:Y:S02]  /*7380*/  SYNCS.PHASECHK.TRANS64.TRYWAIT P0, [R11+URZ], R6 ;  /* 0x000000060b0075a7 */ /* 0x0022a4000800017f */
[----:B--2---:R-:W-:Y:S05]  /*7390*/  @!P0 NANOSLEEP.SYNCS 0x989680 ;  /* 0x009896800000895d */ /* 0x004fea0003900000 */
[----:B------:R-:W2:Y:S02]  /*73a0*/  @!P0 SYNCS.PHASECHK.TRANS64 P0, [R11+URZ], R6 ;  /* 0x000000060b0085a7 */ /* 0x000ea4000800007f */
[----:B--2---:R-:W-:Y:S05]  /*73b0*/  @!P0 BRA `(.L_x_120) ;  /* 0xfffffffc00f08947 */ /* 0x004fea000383ffff */
[----:B------:R-:W-:Y:S05]  /*73c0*/  BRA `(.L_x_180) ;  /* 0xffffffec00507947 */ /* 0x000fea000383ffff */
.L_x_181:
[----:B------:R-:W-:-:S00]  /*73d0*/  BRA `(.L_x_181) ;  /* 0xfffffffc00fc7947 */ /* 0x000fc0000383ffff */
[----:B------:R-:W-:-:S00]  /*73e0*/  NOP ;  /* 0x0000000000007918 */ /* 0x000fc00000000000 */
        /* <DEDUP_REMOVED lines=9> */
.L_x_182:


//--------------------- .nv.global.init           --------------------------
	.section	.nv.global.init,"aw",@progbits
.nv.global.init:
	.type		$str$22,@object
	.size		$str$22,($str$23 - $str$22)
$str$22:
        /*0000*/ 	.byte	0x6b, 0x5f, 0x74, 0x69, 0x6c, 0x65, 0x5f, 0x63, 0x6f, 0x75, 0x6e, 0x74, 0x20, 0x3e, 0x3d, 0x20
        /*0010*/ 	.byte	0x31, 0x00
	.type		$str$23,@object
	.size		$str$23,(__unnamed_1 - $str$23)
$str$23:
        /*0012*/ 	.byte	0x2f, 0x74, 0x6d, 0x70, 0x2f, 0x63, 0x75, 0x74, 0x6c, 0x61, 0x73, 0x73, 0x5f, 0x73, 0x77, 0x65
        /*0022*/ 	.byte	0x65, 0x70, 0x5f, 0x73, 0x72, 0x63, 0x2f, 0x69, 0x6e, 0x63, 0x6c, 0x75, 0x64, 0x65, 0x2f, 0x63
        /*0032*/ 	.byte	0x75, 0x74, 0x6c, 0x61, 0x73, 0x73, 0x2f, 0x67, 0x65, 0x6d, 0x6d, 0x2f, 0x63, 0x6f, 0x6c, 0x6c
        /*0042*/ 	.byte	0x65, 0x63, 0x74, 0x69, 0x76, 0x65, 0x2f, 0x73, 0x6d, 0x39, 0x30, 0x5f, 0x6d, 0x6d, 0x61, 0x5f
        /*0052*/ 	.byte	0x74, 0x6d, 0x61, 0x5f, 0x67, 0x6d, 0x6d, 0x61, 0x5f, 0x73, 0x73, 0x5f, 0x77, 0x61, 0x72, 0x70
        /*0062*/ 	.byte	0x73, 0x70, 0x65, 0x63, 0x69, 0x61, 0x6c, 0x69, 0x7a, 0x65, 0x64, 0x2e, 0x68, 0x70, 0x70, 0x00
	.type		__unnamed_1,@object
	.size		__unnamed_1,(.L_0 - __unnamed_1)
__unnamed_1:
        /*0072*/ 	.byte	0x76, 0x6f, 0x69, 0x64, 0x20, 0x63, 0x75, 0x74, 0x6c, 0x61, 0x73, 0x73, 0x3a, 0x3a, 0x67, 0x65
        /* <DEDUP_REMOVED lines=172> */
        /*0b42*/ 	.byte	0x74, 0x79, 0x5d, 0x00
.L_0:


//--------------------- .nv.shared._ZN7cutlass13device_kernelINS_4gemm6kernel13GemmUniversalIN4cute5tupleIJiiiiEEENS1_10collective13CollectiveMmaINS1_34MainloopSm90TmaGmmaWarpSpecializedILi53ENS5_IJNS4_1CILi2EEENSA_ILi1EEESC_EEENS1_35KernelTmaWarpSpecializedCooperativeEEENS5_IJNSA_ILi128EEENSA_ILi8EEENSA_ILi32EEEEEEaNS5_IJlSC_lEEEaSK_NS4_8TiledMMAINS4_8MMA_AtomIJNS4_4SM904GMMA25MMA_64x8x32_S32S8S8_SS_TNEEEENS4_6LayoutISD_NS5_IJSC_NSA_ILi0EEESS_EEEEENS5_IJNS4_10UnderscoreESV_SV_EEEEENS4_13SM90_TMA_LOADENS4_14ComposedLayoutINS4_7SwizzleILi1ELi4ELi3EEENS4_18smem_ptr_flag_bitsILi8EEENSR_INS5_IJSH_SI_EEENS5_IJSI_SC_EEEEEEEvNS4_8identityENS4_23SM90_TMA_LOAD_MULTICASTES17_vS18_EENS_8epilogue10collective6detail29Sm90TmaWarpSpecializedAdapterINS1C_15DefaultEpilogueIaSK_SK_NS1B_6thread17LinearCombinationIaLi1EiiLNS1G_9ScaleType4KindE0ELNS_15FloatRoundStyleE2EaEENS1_15EpilogueDefaultEEEEEvvEEEEvNT_6ParamsE --------------------------
	.section	.nv.shared._ZN7cutlass13device_kernelINS_4gemm6kernel13GemmUniversalIN4cute5tupleIJiiiiEEENS1_10collective13CollectiveMmaINS1_34MainloopSm90TmaGmmaWarpSpecializedILi53ENS5_IJNS4_1CILi2EEENSA_ILi1EEESC_EEENS1_35KernelTmaWarpSpecializedCooperativeEEENS5_IJNSA_ILi128EEENSA_ILi8EEENSA_ILi32EEEEEEaNS5_IJlSC_lEEEaSK_NS4_8TiledMMAINS4_8MMA_AtomIJNS4_4SM904GMMA25MMA_64x8x32_S32S8S8_SS_TNEEEENS4_6LayoutISD_NS5_IJSC_NSA_ILi0EEESS_EEEEENS5_IJNS4_10UnderscoreESV_SV_EEEEENS4_13SM90_TMA_LOADENS4_14ComposedLayoutINS4_7SwizzleILi1ELi4ELi3EEENS4_18smem_ptr_flag_bitsILi8EEENSR_INS5_IJSH_SI_EEENS5_IJSI_SC_EEEEEEEvNS4_8identityENS4_23SM90_TMA_LOAD_MULTICASTES17_vS18_EENS_8epilogue10collective6detail29Sm90TmaWarpSpecializedAdapterINS1C_15DefaultEpilogueIaSK_SK_NS1B_6thread17LinearCombinationIaLi1EiiLNS1G_9ScaleType4KindE0ELNS_15FloatRoundStyleE2EaEENS1_15EpilogueDefaultEEEEEvvEEEEvNT_6ParamsE,"aw",@nobits
	.sectionflags	@""
	.align	16
	.zero		1024


//--------------------- .nv.shared.reserved.0     --------------------------
	.section	.nv.shared.reserved.0,"aw",@nobits
	.weak		__nv_reservedSMEM_offset_0_alias
	.size		__nv_reservedSMEM_offset_0_alias, 0, 0
	.other		__nv_reservedSMEM_offset_0_alias,@"STO_CUDA_RESERVED_SHARED STV_DEFAULT"
__nv_reservedSMEM_offset_0_alias:
	.zero		0


//--------------------- .nv.global                --------------------------
	.section	.nv.global,"aw",@nobits
.nv.global:
	.type		_ZN39_INTERNAL_934565a0_4_k_cu_f55d2bc9_60434cute1_E,@object
	.size		_ZN39_INTERNAL_934565a0_4_k_cu_f55d2bc9_60434cute1_E,(_ZN39_INTERNAL_934565a0_4_k_cu_f55d2bc9_60434cuda3std3__45__cpo6cbeginE - _ZN39_INTERNAL_934565a0_4_k_cu_f55d2bc9_60434cute1_E)
_ZN39_INTERNAL_934565a0_4_k_cu_f55d2bc9_60434cute1_E:
	.zero		1
	.type		_ZN39_INTERNAL_934565a0_4_k_cu_f55d2bc9_60434cuda3std3__45__cpo6cbeginE,@object
	.size		_ZN39_INTERNAL_934565a0_4_k_cu_f55d2bc9_60434cuda3std3__45__cpo6cbeginE,(_ZN39_INTERNAL_934565a0_4_k_cu_f55d2bc9_60434cuda3std3__48in_placeE - _ZN39_INTERNAL_934565a0_4_k_cu_f55d2bc9_60434cuda3std3__45__cpo6cbeginE)
_ZN39_INTERNAL_934565a0_4_k_cu_f55d2bc9_60434cuda3std3__45__cpo6cbeginE:
	.zero		1
	.type		_ZN39_INTERNAL_934565a0_4_k_cu_f55d2bc9_60434cuda3std3__48in_placeE,@object
	.size		_ZN39_INTERNAL_934565a0_4_k_cu_f55d2bc9_60434cuda3std3__48in_placeE,(_ZN39_INTERNAL_934565a0_4_k_cu_f55d2bc9_60434cuda3std6ranges3__45__cpo9iter_moveE - _ZN39_INTERNAL_934565a0_4_k_cu_f55d2bc9_60434cuda3std3__48in_placeE)
_ZN39_INTERNAL_934565a0_4_k_cu_f55d2bc9_60434cuda3std3__48in_placeE:
	.zero		1
	.type		_ZN39_INTERNAL_934565a0_4_k_cu_f55d2bc9_60434cuda3std6ranges3__45__cpo9iter_moveE,@object
	.size		_ZN39_INTERNAL_934565a0_4_k_cu_f55d2bc9_60434cuda3std6ranges3__45__cpo9iter_moveE,(_ZN39_INTERNAL_934565a0_4_k_cu_f55d2bc9_60434cuda3std3__45__cpo5beginE - _ZN39_INTERNAL_934565a0_4_k_cu_f55d2bc9_60434cuda3std6ranges3__45__cpo9iter_moveE)
_ZN39_INTERNAL_934565a0_4_k_cu_f55d2bc9_60434cuda3std6ranges3__45__cpo9iter_moveE:
	.zero		1
	.type		_ZN39_INTERNAL_934565a0_4_k_cu_f55d2bc9_60434cuda3std3__45__cpo5beginE,@object
	.size		_ZN39_INTERNAL_934565a0_4_k_cu_f55d2bc9_60434cuda3std3__45__cpo5beginE,(_ZN39_INTERNAL_934565a0_4_k_cu_f55d2bc9_60434cuda3std3__441_GLOBAL__N__934565a0_4_k_cu_f55d2bc9_60436ignoreE - _ZN39_INTERNAL_934565a0_4_k_cu_f55d2bc9_60434cuda3std3__45__cpo5beginE)
_ZN39_INTERNAL_934565a0_4_k_cu_f55d2bc9_60434cuda3std3__45__cpo5beginE:
	.zero		1
	.type		_ZN39_INTERNAL_934565a0_4_k_cu_f55d2bc9_60434cuda3std3__441_GLOBAL__N__934565a0_4_k_cu_f55d2bc9_60436ignoreE,@object
	.size		_ZN39_INTERNAL_934565a0_4_k_cu_f55d2bc9_60434cuda3std3__441_GLOBAL__N__934565a0_4_k_cu_f55d2bc9_60436ignoreE,(_ZN39_INTERNAL_934565a0_4_k_cu_f55d2bc9_60434cute7productE - _ZN39_INTERNAL_934565a0_4_k_cu_f55d2bc9_60434cuda3std3__441_GLOBAL__N__934565a0_4_k_cu_f55d2bc9_60436ignoreE)
_ZN39_INTERNAL_934565a0_4_k_cu_f55d2bc9_60434cuda3std3__441_GLOBAL__N__934565a0_4_k_cu_f55d2bc9_60436ignoreE:
	.zero		1
	.type		_ZN39_INTERNAL_934565a0_4_k_cu_f55d2bc9_60434cute7productE,@object
	.size		_ZN39_INTERNAL_934565a0_4_k_cu_f55d2bc9_60434cute7productE,(_ZN39_INTERNAL_934565a0_4_k_cu_f55d2bc9_60434cuda3std3__45__cpo3endE - _ZN39_INTERNAL_934565a0_4_k_cu_f55d2bc9_60434cute7productE)
_ZN39_INTERNAL_934565a0_4_k_cu_f55d2bc9_60434cute7productE:
	.zero		1
	.type		_ZN39_INTERNAL_934565a0_4_k_cu_f55d2bc9_60434cuda3std3__45__cpo3endE,@object
	.size		_ZN39_INTERNAL_934565a0_4_k_cu_f55d2bc9_60434cuda3std3__45__cpo3endE,(_ZN39_INTERNAL_934565a0_4_k_cu_f55d2bc9_60434cuda3std3__419piecewise_constructE - _ZN39_INTERNAL_934565a0_4_k_cu_f55d2bc9_60434cuda3std3__45__cpo3endE)
_ZN39_INTERNAL_934565a0_4_k_cu_f55d2bc9_60434cuda3std3__45__cpo3endE:
	.zero		1
	.type		_ZN39_INTERNAL_934565a0_4_k_cu_f55d2bc9_60434cuda3std3__419piecewise_constructE,@object
	.size		_ZN39_INTERNAL_934565a0_4_k_cu_f55d2bc9_60434cuda3std3__419piecewise_constructE,(_ZN39_INTERNAL_934565a0_4_k_cu_f55d2bc9_60434cuda3std3__45__cpo4cendE - _ZN39_INTERNAL_934565a0_4_k_cu_f55d2bc9_60434cuda3std3__419piecewise_constructE)
_ZN39_INTERNAL_934565a0_4_k_cu_f55d2bc9_60434cuda3std3__419piecewise_constructE:
	.zero		1
	.type		_ZN39_INTERNAL_934565a0_4_k_cu_f55d2bc9_60434cuda3std3__45__cpo4cendE,@object
	.size		_ZN39_INTERNAL_934565a0_4_k_cu_f55d2bc9_60434cuda3std3__45__cpo4cendE,(_ZN39_INTERNAL_934565a0_4_k_cu_f55d2bc9_60434cuda3std6ranges3__45__cpo4swapE - _ZN39_INTERNAL_934565a0_4_k_cu_f55d2bc9_60434cuda3std3__45__cpo4cendE)
_ZN39_INTERNAL_934565a0_4_k_cu_f55d2bc9_60434cuda3std3__45__cpo4cendE:
	.zero		1
	.type		_ZN39_INTERNAL_934565a0_4_k_cu_f55d2bc9_60434cuda3std6ranges3__45__cpo4swapE,@object
	.size		_ZN39_INTERNAL_934565a0_4_k_cu_f55d2bc9_60434cuda3std6ranges3__45__cpo4swapE,(.L_8 - _ZN39_INTERNAL_934565a0_4_k_cu_f55d2bc9_60434cuda3std6ranges3__45__cpo4swapE)
_ZN39_INTERNAL_934565a0_4_k_cu_f55d2bc9_60434cuda3std6ranges3__45__cpo4swapE:
	.zero		1
.L_8:


//--------------------- .nv.constant0._ZN7cutlass13device_kernelINS_4gemm6kernel13GemmUniversalIN4cute5tupleIJiiiiEEENS1_10collective13CollectiveMmaINS1_34MainloopSm90TmaGmmaWarpSpecializedILi53ENS5_IJNS4_1CILi2EEENSA_ILi1EEESC_EEENS1_35KernelTmaWarpSpecializedCooperativeEEENS5_IJNSA_ILi128EEENSA_ILi8EEENSA_ILi32EEEEEEaNS5_IJlSC_lEEEaSK_NS4_8TiledMMAINS4_8MMA_AtomIJNS4_4SM904GMMA25MMA_64x8x32_S32S8S8_SS_TNEEEENS4_6LayoutISD_NS5_IJSC_NSA_ILi0EEESS_EEEEENS5_IJNS4_10UnderscoreESV_SV_EEEEENS4_13SM90_TMA_LOADENS4_14ComposedLayoutINS4_7SwizzleILi1ELi4ELi3EEENS4_18smem_ptr_flag_bitsILi8EEENSR_INS5_IJSH_SI_EEENS5_IJSI_SC_EEEEEEEvNS4_8identityENS4_23SM90_TMA_LOAD_MULTICASTES17_vS18_EENS_8epilogue10collective6detail29Sm90TmaWarpSpecializedAdapterINS1C_15DefaultEpilogueIaSK_SK_NS1B_6thread17LinearCombinationIaLi1EiiLNS1G_9ScaleType4KindE0ELNS_15FloatRoundStyleE2EaEENS1_15EpilogueDefaultEEEEEvvEEEEvNT_6ParamsE --------------------------
	.section	.nv.constant0._ZN7cutlass13device_kernelINS_4gemm6kernel13GemmUniversalIN4cute5tupleIJiiiiEEENS1_10collective13CollectiveMmaINS1_34MainloopSm90TmaGmmaWarpSpecializedILi53ENS5_IJNS4_1CILi2EEENSA_ILi1EEESC_EEENS1_35KernelTmaWarpSpecializedCooperativeEEENS5_IJNSA_ILi128EEENSA_ILi8EEENSA_ILi32EEEEEEaNS5_IJlSC_lEEEaSK_NS4_8TiledMMAINS4_8MMA_AtomIJNS4_4SM904GMMA25MMA_64x8x32_S32S8S8_SS_TNEEEENS4_6LayoutISD_NS5_IJSC_NSA_ILi0EEESS_EEEEENS5_IJNS4_10UnderscoreESV_SV_EEEEENS4_13SM90_TMA_LOADENS4_14ComposedLayoutINS4_7SwizzleILi1ELi4ELi3EEENS4_18smem_ptr_flag_bitsILi8EEENSR_INS5_IJSH_SI_EEENS5_IJSI_SC_EEEEEEEvNS4_8identityENS4_23SM90_TMA_LOAD_MULTICASTES17_vS18_EENS_8epilogue10collective6detail29Sm90TmaWarpSpecializedAdapterINS1C_15DefaultEpilogueIaSK_SK_NS1B_6thread17LinearCombinationIaLi1EiiLNS1G_9ScaleType4KindE0ELNS_15FloatRoundStyleE2EaEENS1_15EpilogueDefaultEEEEEvvEEEEvNT_6ParamsE,"a",@progbits
	.sectionflags	@""
	.align	4
.nv.constant0._ZN7cutlass13device_kernelINS_4gemm6kernel13GemmUniversalIN4cute5tupleIJiiiiEEENS1_10collective13CollectiveMmaINS1_34MainloopSm90TmaGmmaWarpSpecializedILi53ENS5_IJNS4_1CILi2EEENSA_ILi1EEESC_EEENS1_35KernelTmaWarpSpecializedCooperativeEEENS5_IJNSA_ILi128EEENSA_ILi8EEENSA_ILi32EEEEEEaNS5_IJlSC_lEEEaSK_NS4_8TiledMMAINS4_8MMA_AtomIJNS4_4SM904GMMA25MMA_64x8x32_S32S8S8_SS_TNEEEENS4_6LayoutISD_NS5_IJSC_NSA_ILi0EEESS_EEEEENS5_IJNS4_10UnderscoreESV_SV_EEEEENS4_13SM90_TMA_LOADENS4_14ComposedLayoutINS4_7SwizzleILi1ELi4ELi3EEENS4_18smem_ptr_flag_bitsILi8EEENSR_INS5_IJSH_SI_EEENS5_IJSI_SC_EEEEEEEvNS4_8identityENS4_23SM90_TMA_LOAD_MULTICASTES17_vS18_EENS_8epilogue10collective6detail29Sm90TmaWarpSpecializedAdapterINS1C_15DefaultEpilogueIaSK_SK_NS1B_6thread17LinearCombinationIaLi1EiiLNS1G_9ScaleType4KindE0ELNS_15FloatRoundStyleE2EaEENS1_15EpilogueDefaultEEEEEvvEEEEvNT_6ParamsE:
	.zero		1664


//--------------------- SYMBOLS --------------------------

	.type		.nv.reservedSmem.offset0,@object
	.size		.nv.reservedSmem.offset0,0x4
	.type		__assertfail,@function
